//
// Generated by NVIDIA NVVM Compiler
//
// Compiler Build ID: CL-36424714
// Cuda compilation tools, release 13.0, V13.0.88
// Based on NVVM 20.0.0
//

.version 9.0
.target sm_100
.address_size 64

	// .globl	_Z26parallel_arithmetic_kernelPfS_S_ii
.global .align 4 .b8 precalc_xorwow_matrix[102400];
.global .align 4 .b8 precalc_xorwow_offset_matrix[102400];
.global .align 4 .b8 mrg32k3aM1[2304];
.global .align 4 .b8 mrg32k3aM2[2304];
.global .align 4 .b8 mrg32k3aM1SubSeq[2016];
.global .align 4 .b8 mrg32k3aM2SubSeq[2016];
.global .align 4 .b8 mrg32k3aM1Seq[2304];
.global .align 4 .b8 mrg32k3aM2Seq[2304];
.const .align 8 .b8 __cr_lgamma_table[72];
.global .align 4 .b8 __cudart_i2opi_f[24] = {65, 144, 67, 60, 153, 149, 98, 219, 192, 221, 52, 245, 209, 87, 39, 252, 41, 21, 68, 78, 110, 131, 249, 162};

.visible .entry _Z26parallel_arithmetic_kernelPfS_S_ii(
	.param .u64 .ptr .align 1 _Z26parallel_arithmetic_kernelPfS_S_ii_param_0,
	.param .u64 .ptr .align 1 _Z26parallel_arithmetic_kernelPfS_S_ii_param_1,
	.param .u64 .ptr .align 1 _Z26parallel_arithmetic_kernelPfS_S_ii_param_2,
	.param .u32 _Z26parallel_arithmetic_kernelPfS_S_ii_param_3,
	.param .u32 _Z26parallel_arithmetic_kernelPfS_S_ii_param_4
)
{
	.local .align 4 .b8 	__local_depot0[28];
	.reg .b64 	%SP;
	.reg .b64 	%SPL;
	.reg .pred 	%p<22>;
	.reg .b32 	%r<95>;
	.reg .b32 	%f<67>;
	.reg .b64 	%rd<49>;
	.reg .b64 	%fd<5>;

	mov.u64 	%SPL, __local_depot0;
	ld.param.u64 	%rd16, [_Z26parallel_arithmetic_kernelPfS_S_ii_param_0];
	ld.param.u64 	%rd17, [_Z26parallel_arithmetic_kernelPfS_S_ii_param_1];
	ld.param.u64 	%rd18, [_Z26parallel_arithmetic_kernelPfS_S_ii_param_2];
	ld.param.u32 	%r36, [_Z26parallel_arithmetic_kernelPfS_S_ii_param_3];
	ld.param.u32 	%r37, [_Z26parallel_arithmetic_kernelPfS_S_ii_param_4];
	add.u64 	%rd1, %SPL, 0;
	add.u64 	%rd2, %SPL, 0;
	mov.u32 	%r38, %ctaid.x;
	mov.u32 	%r1, %ntid.x;
	mov.u32 	%r39, %tid.x;
	mad.lo.s32 	%r2, %r38, %r1, %r39;
	setp.lt.s32 	%p1, %r37, 1;
	@%p1 bra 	$L__BB0_22;
	mov.u32 	%r41, %nctaid.x;
	mul.lo.s32 	%r3, %r1, %r41;
	cvta.to.global.u64 	%rd3, %rd16;
	cvta.to.global.u64 	%rd4, %rd17;
	cvta.to.global.u64 	%rd5, %rd18;
	mov.b32 	%r85, 0;
	mov.u64 	%rd34, __cudart_i2opi_f;
$L__BB0_2:
	setp.ge.s32 	%p2, %r2, %r36;
	@%p2 bra 	$L__BB0_21;
	mov.u32 	%r86, %r2;
$L__BB0_4:
	mul.wide.s32 	%rd21, %r86, 4;
	add.s64 	%rd22, %rd3, %rd21;
	ld.global.f32 	%f1, [%rd22];
	add.s64 	%rd23, %rd4, %rd21;
	ld.global.f32 	%f2, [%rd23];
	mul.f32 	%f14, %f1, 0f3F22F983;
	cvt.rni.s32.f32 	%r90, %f14;
	cvt.rn.f32.s32 	%f15, %r90;
	fma.rn.f32 	%f16, %f15, 0fBFC90FDA, %f1;
	fma.rn.f32 	%f17, %f15, 0fB3A22168, %f16;
	fma.rn.f32 	%f65, %f15, 0fA7C234C5, %f17;
	abs.f32 	%f4, %f1;
	setp.ltu.f32 	%p3, %f4, 0f47CE4780;
	@%p3 bra 	$L__BB0_12;
	setp.neu.f32 	%p4, %f4, 0f7F800000;
	@%p4 bra 	$L__BB0_7;
	mov.f32 	%f20, 0f00000000;
	mul.rn.f32 	%f65, %f1, %f20;
	mov.b32 	%r90, 0;
	bra.uni 	$L__BB0_12;
$L__BB0_7:
	mov.b32 	%r7, %f1;
	shl.b32 	%r43, %r7, 8;
	or.b32  	%r8, %r43, -2147483648;
	mov.b64 	%rd47, 0;
	mov.b32 	%r87, 0;
	mov.u64 	%rd45, %rd34;
	mov.u64 	%rd46, %rd2;
$L__BB0_8:
	.pragma "nounroll";
	ld.global.nc.u32 	%r44, [%rd45];
	mad.wide.u32 	%rd26, %r44, %r8, %rd47;
	shr.u64 	%rd47, %rd26, 32;
	st.local.u32 	[%rd46], %rd26;
	add.s32 	%r87, %r87, 1;
	add.s64 	%rd46, %rd46, 4;
	add.s64 	%rd45, %rd45, 4;
	setp.ne.s32 	%p5, %r87, 6;
	@%p5 bra 	$L__BB0_8;
	shr.u32 	%r45, %r7, 23;
	st.local.u32 	[%rd2+24], %rd47;
	and.b32  	%r11, %r45, 31;
	and.b32  	%r46, %r45, 224;
	add.s32 	%r47, %r46, -128;
	shr.u32 	%r48, %r47, 5;
	mul.wide.u32 	%rd27, %r48, 4;
	sub.s64 	%rd12, %rd2, %rd27;
	ld.local.u32 	%r88, [%rd12+24];
	ld.local.u32 	%r89, [%rd12+20];
	setp.eq.s32 	%p6, %r11, 0;
	@%p6 bra 	$L__BB0_11;
	shf.l.wrap.b32 	%r88, %r89, %r88, %r11;
	ld.local.u32 	%r49, [%rd12+16];
	shf.l.wrap.b32 	%r89, %r49, %r89, %r11;
$L__BB0_11:
	shr.u32 	%r50, %r88, 30;
	shf.l.wrap.b32 	%r51, %r89, %r88, 2;
	shl.b32 	%r52, %r89, 2;
	shr.u32 	%r53, %r51, 31;
	add.s32 	%r54, %r53, %r50;
	neg.s32 	%r55, %r54;
	setp.lt.s32 	%p7, %r7, 0;
	selp.b32 	%r90, %r55, %r54, %p7;
	xor.b32  	%r56, %r51, %r7;
	shr.s32 	%r57, %r51, 31;
	xor.b32  	%r58, %r57, %r51;
	xor.b32  	%r59, %r57, %r52;
	cvt.u64.u32 	%rd28, %r58;
	shl.b64 	%rd29, %rd28, 32;
	cvt.u64.u32 	%rd30, %r59;
	or.b64  	%rd31, %rd29, %rd30;
	cvt.rn.f64.s64 	%fd1, %rd31;
	mul.f64 	%fd2, %fd1, 0d3BF921FB54442D19;
	cvt.rn.f32.f64 	%f18, %fd2;
	neg.f32 	%f19, %f18;
	setp.lt.s32 	%p8, %r56, 0;
	selp.f32 	%f65, %f19, %f18, %p8;
$L__BB0_12:
	mul.rn.f32 	%f21, %f65, %f65;
	and.b32  	%r61, %r90, 1;
	setp.eq.b32 	%p9, %r61, 1;
	selp.f32 	%f22, 0f3F800000, %f65, %p9;
	fma.rn.f32 	%f23, %f21, %f22, 0f00000000;
	fma.rn.f32 	%f24, %f21, 0f37CBAC00, 0fBAB607ED;
	selp.f32 	%f25, %f24, 0fB94D4153, %p9;
	selp.f32 	%f26, 0f3D2AAABB, 0f3C0885E4, %p9;
	fma.rn.f32 	%f27, %f25, %f21, %f26;
	selp.f32 	%f28, 0fBEFFFFFF, 0fBE2AAAA8, %p9;
	fma.rn.f32 	%f29, %f27, %f21, %f28;
	fma.rn.f32 	%f30, %f29, %f23, %f22;
	and.b32  	%r62, %r90, 2;
	setp.eq.s32 	%p10, %r62, 0;
	mov.f32 	%f31, 0f00000000;
	sub.f32 	%f32, %f31, %f30;
	selp.f32 	%f8, %f30, %f32, %p10;
	mul.f32 	%f33, %f2, 0f3F22F983;
	cvt.rni.s32.f32 	%r94, %f33;
	cvt.rn.f32.s32 	%f34, %r94;
	fma.rn.f32 	%f35, %f34, 0fBFC90FDA, %f2;
	fma.rn.f32 	%f36, %f34, 0fB3A22168, %f35;
	fma.rn.f32 	%f66, %f34, 0fA7C234C5, %f36;
	abs.f32 	%f10, %f2;
	setp.ltu.f32 	%p11, %f10, 0f47CE4780;
	@%p11 bra 	$L__BB0_20;
	setp.neu.f32 	%p12, %f10, 0f7F800000;
	@%p12 bra 	$L__BB0_15;
	mov.f32 	%f39, 0f00000000;
	mul.rn.f32 	%f66, %f2, %f39;
	mov.b32 	%r94, 0;
	bra.uni 	$L__BB0_20;
$L__BB0_15:
	mov.b32 	%r21, %f2;
	shl.b32 	%r64, %r21, 8;
	or.b32  	%r22, %r64, -2147483648;
	mov.b64 	%rd48, 0;
	mov.b32 	%r91, 0;
$L__BB0_16:
	.pragma "nounroll";
	mul.wide.u32 	%rd33, %r91, 4;
	add.s64 	%rd35, %rd34, %rd33;
	ld.global.nc.u32 	%r65, [%rd35];
	mad.wide.u32 	%rd36, %r65, %r22, %rd48;
	shr.u64 	%rd48, %rd36, 32;
	add.s64 	%rd37, %rd1, %rd33;
	st.local.u32 	[%rd37], %rd36;
	add.s32 	%r91, %r91, 1;
	setp.ne.s32 	%p13, %r91, 6;
	@%p13 bra 	$L__BB0_16;
	shr.u32 	%r66, %r21, 23;
	st.local.u32 	[%rd1+24], %rd48;
	and.b32  	%r25, %r66, 31;
	and.b32  	%r67, %r66, 224;
	add.s32 	%r68, %r67, -128;
	shr.u32 	%r69, %r68, 5;
	mul.wide.u32 	%rd38, %r69, 4;
	sub.s64 	%rd15, %rd1, %rd38;
	ld.local.u32 	%r92, [%rd15+24];
	ld.local.u32 	%r93, [%rd15+20];
	setp.eq.s32 	%p14, %r25, 0;
	@%p14 bra 	$L__BB0_19;
	shf.l.wrap.b32 	%r92, %r93, %r92, %r25;
	ld.local.u32 	%r70, [%rd15+16];
	shf.l.wrap.b32 	%r93, %r70, %r93, %r25;
$L__BB0_19:
	shr.u32 	%r71, %r92, 30;
	shf.l.wrap.b32 	%r72, %r93, %r92, 2;
	shl.b32 	%r73, %r93, 2;
	shr.u32 	%r74, %r72, 31;
	add.s32 	%r75, %r74, %r71;
	neg.s32 	%r76, %r75;
	setp.lt.s32 	%p15, %r21, 0;
	selp.b32 	%r94, %r76, %r75, %p15;
	xor.b32  	%r77, %r72, %r21;
	shr.s32 	%r78, %r72, 31;
	xor.b32  	%r79, %r78, %r72;
	xor.b32  	%r80, %r78, %r73;
	cvt.u64.u32 	%rd39, %r79;
	shl.b64 	%rd40, %rd39, 32;
	cvt.u64.u32 	%rd41, %r80;
	or.b64  	%rd42, %rd40, %rd41;
	cvt.rn.f64.s64 	%fd3, %rd42;
	mul.f64 	%fd4, %fd3, 0d3BF921FB54442D19;
	cvt.rn.f32.f64 	%f37, %fd4;
	neg.f32 	%f38, %f37;
	setp.lt.s32 	%p16, %r77, 0;
	selp.f32 	%f66, %f38, %f37, %p16;
$L__BB0_20:
	mul.f32 	%f40, %f1, %f2;
	add.s32 	%r82, %r94, 1;
	mul.rn.f32 	%f41, %f66, %f66;
	and.b32  	%r83, %r94, 1;
	setp.eq.b32 	%p17, %r83, 1;
	selp.f32 	%f42, %f66, 0f3F800000, %p17;
	fma.rn.f32 	%f43, %f41, %f42, 0f00000000;
	fma.rn.f32 	%f44, %f41, 0f37CBAC00, 0fBAB607ED;
	selp.f32 	%f45, 0fB94D4153, %f44, %p17;
	selp.f32 	%f46, 0f3C0885E4, 0f3D2AAABB, %p17;
	fma.rn.f32 	%f47, %f45, %f41, %f46;
	selp.f32 	%f48, 0fBE2AAAA8, 0fBEFFFFFF, %p17;
	fma.rn.f32 	%f49, %f47, %f41, %f48;
	fma.rn.f32 	%f50, %f49, %f43, %f42;
	and.b32  	%r84, %r82, 2;
	setp.eq.s32 	%p18, %r84, 0;
	mov.f32 	%f51, 0f00000000;
	sub.f32 	%f52, %f51, %f50;
	selp.f32 	%f53, %f50, %f52, %p18;
	abs.f32 	%f54, %f40;
	sqrt.rn.f32 	%f55, %f54;
	sub.f32 	%f56, %f1, %f2;
	add.f32 	%f57, %f1, %f2;
	add.f32 	%f58, %f57, %f56;
	add.f32 	%f59, %f40, %f58;
	div.rn.f32 	%f60, %f1, %f2;
	setp.neu.f32 	%p19, %f2, 0f00000000;
	selp.f32 	%f61, %f60, 0f00000000, %p19;
	add.f32 	%f62, %f59, %f61;
	fma.rn.f32 	%f63, %f8, %f53, %f62;
	add.f32 	%f64, %f55, %f63;
	mul.wide.s32 	%rd43, %r86, 4;
	add.s64 	%rd44, %rd5, %rd43;
	st.global.f32 	[%rd44], %f64;
	add.s32 	%r86, %r86, %r3;
	setp.lt.s32 	%p20, %r86, %r36;
	@%p20 bra 	$L__BB0_4;
$L__BB0_21:
	add.s32 	%r85, %r85, 1;
	setp.ne.s32 	%p21, %r85, %r37;
	@%p21 bra 	$L__BB0_2;
$L__BB0_22:
	ret;

}
	// .globl	_Z26parallel_matrix_ops_kernelPfS_S_ii
.visible .entry _Z26parallel_matrix_ops_kernelPfS_S_ii(
	.param .u64 .ptr .align 1 _Z26parallel_matrix_ops_kernelPfS_S_ii_param_0,
	.param .u64 .ptr .align 1 _Z26parallel_matrix_ops_kernelPfS_S_ii_param_1,
	.param .u64 .ptr .align 1 _Z26parallel_matrix_ops_kernelPfS_S_ii_param_2,
	.param .u32 _Z26parallel_matrix_ops_kernelPfS_S_ii_param_3,
	.param .u32 _Z26parallel_matrix_ops_kernelPfS_S_ii_param_4
)
{
	.reg .pred 	%p<12>;
	.reg .b32 	%r<50>;
	.reg .b32 	%f<67>;
	.reg .b64 	%rd<49>;

	ld.param.u64 	%rd5, [_Z26parallel_matrix_ops_kernelPfS_S_ii_param_0];
	ld.param.u64 	%rd6, [_Z26parallel_matrix_ops_kernelPfS_S_ii_param_1];
	ld.param.u64 	%rd4, [_Z26parallel_matrix_ops_kernelPfS_S_ii_param_2];
	ld.param.u32 	%r25, [_Z26parallel_matrix_ops_kernelPfS_S_ii_param_3];
	ld.param.u32 	%r26, [_Z26parallel_matrix_ops_kernelPfS_S_ii_param_4];
	cvta.to.global.u64 	%rd1, %rd6;
	cvta.to.global.u64 	%rd2, %rd5;
	mov.u32 	%r27, %ctaid.y;
	mov.u32 	%r28, %ntid.y;
	mov.u32 	%r29, %tid.y;
	mad.lo.s32 	%r1, %r27, %r28, %r29;
	mov.u32 	%r30, %ctaid.x;
	mov.u32 	%r31, %ntid.x;
	mov.u32 	%r32, %tid.x;
	mad.lo.s32 	%r2, %r30, %r31, %r32;
	max.s32 	%r33, %r1, %r2;
	setp.ge.s32 	%p1, %r33, %r25;
	setp.lt.s32 	%p2, %r26, 1;
	or.pred  	%p3, %p1, %p2;
	@%p3 bra 	$L__BB1_14;
	cvta.to.global.u64 	%rd7, %rd4;
	mul.lo.s32 	%r3, %r25, %r1;
	add.s32 	%r35, %r3, %r2;
	mul.wide.s32 	%rd8, %r35, 4;
	add.s64 	%rd3, %rd7, %rd8;
	add.s32 	%r4, %r25, -1;
	and.b32  	%r5, %r25, 7;
	add.s32 	%r6, %r5, -1;
	and.b32  	%r7, %r25, 3;
	and.b32  	%r8, %r25, 2147483640;
	and.b32  	%r9, %r25, 1;
	neg.s32 	%r10, %r8;
	shl.b32 	%r11, %r25, 3;
	mov.b32 	%r43, 0;
	cvt.u64.u32 	%rd38, %r3;
	mul.wide.s32 	%rd43, %r25, 4;
$L__BB1_2:
	setp.lt.u32 	%p4, %r4, 7;
	mov.f32 	%f66, 0f00000000;
	mov.b32 	%r48, 0;
	@%p4 bra 	$L__BB1_5;
	mov.f32 	%f66, 0f00000000;
	mov.u32 	%r44, %r3;
	mov.u32 	%r45, %r2;
	mov.u32 	%r46, %r10;
$L__BB1_4:
	.pragma "nounroll";
	mul.wide.u32 	%rd9, %r44, 4;
	add.s64 	%rd10, %rd2, %rd9;
	ld.global.f32 	%f16, [%rd10];
	mul.wide.s32 	%rd11, %r45, 4;
	add.s64 	%rd12, %rd1, %rd11;
	ld.global.f32 	%f17, [%rd12];
	fma.rn.f32 	%f18, %f16, %f17, %f66;
	ld.global.f32 	%f19, [%rd10+4];
	mul.wide.s32 	%rd13, %r25, 4;
	add.s64 	%rd14, %rd12, %rd13;
	ld.global.f32 	%f20, [%rd14];
	fma.rn.f32 	%f21, %f19, %f20, %f18;
	ld.global.f32 	%f22, [%rd10+8];
	add.s64 	%rd15, %rd14, %rd13;
	ld.global.f32 	%f23, [%rd15];
	fma.rn.f32 	%f24, %f22, %f23, %f21;
	ld.global.f32 	%f25, [%rd10+12];
	add.s64 	%rd16, %rd15, %rd13;
	ld.global.f32 	%f26, [%rd16];
	fma.rn.f32 	%f27, %f25, %f26, %f24;
	ld.global.f32 	%f28, [%rd10+16];
	add.s64 	%rd17, %rd16, %rd13;
	ld.global.f32 	%f29, [%rd17];
	fma.rn.f32 	%f30, %f28, %f29, %f27;
	ld.global.f32 	%f31, [%rd10+20];
	add.s64 	%rd18, %rd17, %rd13;
	ld.global.f32 	%f32, [%rd18];
	fma.rn.f32 	%f33, %f31, %f32, %f30;
	ld.global.f32 	%f34, [%rd10+24];
	add.s64 	%rd19, %rd18, %rd13;
	ld.global.f32 	%f35, [%rd19];
	fma.rn.f32 	%f36, %f34, %f35, %f33;
	ld.global.f32 	%f37, [%rd10+28];
	add.s64 	%rd20, %rd19, %rd13;
	ld.global.f32 	%f38, [%rd20];
	fma.rn.f32 	%f66, %f37, %f38, %f36;
	add.s32 	%r46, %r46, 8;
	add.s32 	%r45, %r45, %r11;
	add.s32 	%r44, %r44, 8;
	setp.ne.s32 	%p5, %r46, 0;
	mov.u32 	%r48, %r8;
	@%p5 bra 	$L__BB1_4;
$L__BB1_5:
	setp.eq.s32 	%p6, %r5, 0;
	@%p6 bra 	$L__BB1_13;
	setp.lt.u32 	%p7, %r6, 3;
	@%p7 bra 	$L__BB1_8;
	add.s32 	%r37, %r48, %r3;
	mul.wide.u32 	%rd21, %r37, 4;
	add.s64 	%rd22, %rd2, %rd21;
	ld.global.f32 	%f40, [%rd22];
	mad.lo.s32 	%r38, %r48, %r25, %r2;
	mul.wide.s32 	%rd23, %r38, 4;
	add.s64 	%rd24, %rd1, %rd23;
	ld.global.f32 	%f41, [%rd24];
	fma.rn.f32 	%f42, %f40, %f41, %f66;
	cvt.u64.u32 	%rd26, %r48;
	add.s64 	%rd27, %rd26, %rd38;
	shl.b64 	%rd28, %rd27, 2;
	add.s64 	%rd29, %rd2, %rd28;
	ld.global.f32 	%f43, [%rd29+4];
	add.s64 	%rd31, %rd24, %rd43;
	ld.global.f32 	%f44, [%rd31];
	fma.rn.f32 	%f45, %f43, %f44, %f42;
	ld.global.f32 	%f46, [%rd29+8];
	add.s64 	%rd32, %rd31, %rd43;
	ld.global.f32 	%f47, [%rd32];
	fma.rn.f32 	%f48, %f46, %f47, %f45;
	ld.global.f32 	%f49, [%rd29+12];
	add.s64 	%rd33, %rd32, %rd43;
	ld.global.f32 	%f50, [%rd33];
	fma.rn.f32 	%f66, %f49, %f50, %f48;
	add.s32 	%r48, %r48, 4;
$L__BB1_8:
	setp.eq.s32 	%p8, %r7, 0;
	@%p8 bra 	$L__BB1_13;
	setp.eq.s32 	%p9, %r7, 1;
	@%p9 bra 	$L__BB1_11;
	add.s32 	%r39, %r48, %r3;
	mul.wide.u32 	%rd34, %r39, 4;
	add.s64 	%rd35, %rd2, %rd34;
	ld.global.f32 	%f52, [%rd35];
	mad.lo.s32 	%r40, %r48, %r25, %r2;
	mul.wide.s32 	%rd36, %r40, 4;
	add.s64 	%rd37, %rd1, %rd36;
	ld.global.f32 	%f53, [%rd37];
	fma.rn.f32 	%f54, %f52, %f53, %f66;
	cvt.u64.u32 	%rd39, %r48;
	add.s64 	%rd40, %rd39, %rd38;
	shl.b64 	%rd41, %rd40, 2;
	add.s64 	%rd42, %rd2, %rd41;
	ld.global.f32 	%f55, [%rd42+4];
	add.s64 	%rd44, %rd37, %rd43;
	ld.global.f32 	%f56, [%rd44];
	fma.rn.f32 	%f66, %f55, %f56, %f54;
	add.s32 	%r48, %r48, 2;
$L__BB1_11:
	setp.eq.s32 	%p10, %r9, 0;
	@%p10 bra 	$L__BB1_13;
	add.s32 	%r41, %r48, %r3;
	mul.wide.u32 	%rd45, %r41, 4;
	add.s64 	%rd46, %rd2, %rd45;
	ld.global.f32 	%f57, [%rd46];
	mad.lo.s32 	%r42, %r48, %r25, %r2;
	mul.wide.s32 	%rd47, %r42, 4;
	add.s64 	%rd48, %rd1, %rd47;
	ld.global.f32 	%f58, [%rd48];
	fma.rn.f32 	%f66, %f57, %f58, %f66;
$L__BB1_13:
	st.global.f32 	[%rd3], %f66;
	add.s32 	%r43, %r43, 1;
	setp.ne.s32 	%p11, %r43, %r26;
	@%p11 bra 	$L__BB1_2;
$L__BB1_14:
	ret;

}
	// .globl	_Z26parallel_vector_ops_kernelPfS_S_ii
.visible .entry _Z26parallel_vector_ops_kernelPfS_S_ii(
	.param .u64 .ptr .align 1 _Z26parallel_vector_ops_kernelPfS_S_ii_param_0,
	.param .u64 .ptr .align 1 _Z26parallel_vector_ops_kernelPfS_S_ii_param_1,
	.param .u64 .ptr .align 1 _Z26parallel_vector_ops_kernelPfS_S_ii_param_2,
	.param .u32 _Z26parallel_vector_ops_kernelPfS_S_ii_param_3,
	.param .u32 _Z26parallel_vector_ops_kernelPfS_S_ii_param_4
)
{
	.reg .pred 	%p<12>;
	.reg .b32 	%r<15>;
	.reg .b32 	%f<136>;
	.reg .b64 	%rd<11>;

	ld.param.u64 	%rd4, [_Z26parallel_vector_ops_kernelPfS_S_ii_param_0];
	ld.param.u64 	%rd5, [_Z26parallel_vector_ops_kernelPfS_S_ii_param_1];
	ld.param.u64 	%rd6, [_Z26parallel_vector_ops_kernelPfS_S_ii_param_2];
	ld.param.u32 	%r8, [_Z26parallel_vector_ops_kernelPfS_S_ii_param_3];
	ld.param.u32 	%r7, [_Z26parallel_vector_ops_kernelPfS_S_ii_param_4];
	mov.u32 	%r9, %ctaid.x;
	mov.u32 	%r10, %ntid.x;
	mov.u32 	%r11, %tid.x;
	mad.lo.s32 	%r1, %r9, %r10, %r11;
	setp.ge.s32 	%p1, %r1, %r8;
	setp.lt.s32 	%p2, %r7, 1;
	or.pred  	%p3, %p1, %p2;
	@%p3 bra 	$L__BB2_12;
	cvta.to.global.u64 	%rd7, %rd4;
	cvta.to.global.u64 	%rd8, %rd5;
	cvta.to.global.u64 	%rd9, %rd6;
	mul.wide.s32 	%rd10, %r1, 4;
	add.s64 	%rd1, %rd7, %rd10;
	add.s64 	%rd2, %rd8, %rd10;
	add.s64 	%rd3, %rd9, %rd10;
	and.b32  	%r2, %r7, 7;
	setp.lt.u32 	%p4, %r7, 8;
	@%p4 bra 	$L__BB2_4;
	and.b32  	%r12, %r7, 2147483640;
	neg.s32 	%r14, %r12;
$L__BB2_3:
	.pragma "nounroll";
	ld.global.f32 	%f1, [%rd1];
	ld.global.f32 	%f2, [%rd2];
	sub.f32 	%f3, %f1, %f2;
	abs.f32 	%f4, %f3;
	fma.rn.f32 	%f5, %f1, %f1, 0f3F800000;
	sqrt.rn.f32 	%f6, %f5;
	div.rn.f32 	%f7, %f1, %f6;
	fma.rn.f32 	%f8, %f1, %f2, %f4;
	add.f32 	%f9, %f7, %f8;
	st.global.f32 	[%rd3], %f9;
	ld.global.f32 	%f10, [%rd1];
	ld.global.f32 	%f11, [%rd2];
	sub.f32 	%f12, %f10, %f11;
	abs.f32 	%f13, %f12;
	fma.rn.f32 	%f14, %f10, %f10, 0f3F800000;
	sqrt.rn.f32 	%f15, %f14;
	div.rn.f32 	%f16, %f10, %f15;
	fma.rn.f32 	%f17, %f10, %f11, %f13;
	add.f32 	%f18, %f16, %f17;
	st.global.f32 	[%rd3], %f18;
	ld.global.f32 	%f19, [%rd1];
	ld.global.f32 	%f20, [%rd2];
	sub.f32 	%f21, %f19, %f20;
	abs.f32 	%f22, %f21;
	fma.rn.f32 	%f23, %f19, %f19, 0f3F800000;
	sqrt.rn.f32 	%f24, %f23;
	div.rn.f32 	%f25, %f19, %f24;
	fma.rn.f32 	%f26, %f19, %f20, %f22;
	add.f32 	%f27, %f25, %f26;
	st.global.f32 	[%rd3], %f27;
	ld.global.f32 	%f28, [%rd1];
	ld.global.f32 	%f29, [%rd2];
	sub.f32 	%f30, %f28, %f29;
	abs.f32 	%f31, %f30;
	fma.rn.f32 	%f32, %f28, %f28, 0f3F800000;
	sqrt.rn.f32 	%f33, %f32;
	div.rn.f32 	%f34, %f28, %f33;
	fma.rn.f32 	%f35, %f28, %f29, %f31;
	add.f32 	%f36, %f34, %f35;
	st.global.f32 	[%rd3], %f36;
	ld.global.f32 	%f37, [%rd1];
	ld.global.f32 	%f38, [%rd2];
	sub.f32 	%f39, %f37, %f38;
	abs.f32 	%f40, %f39;
	fma.rn.f32 	%f41, %f37, %f37, 0f3F800000;
	sqrt.rn.f32 	%f42, %f41;
	div.rn.f32 	%f43, %f37, %f42;
	fma.rn.f32 	%f44, %f37, %f38, %f40;
	add.f32 	%f45, %f43, %f44;
	st.global.f32 	[%rd3], %f45;
	ld.global.f32 	%f46, [%rd1];
	ld.global.f32 	%f47, [%rd2];
	sub.f32 	%f48, %f46, %f47;
	abs.f32 	%f49, %f48;
	fma.rn.f32 	%f50, %f46, %f46, 0f3F800000;
	sqrt.rn.f32 	%f51, %f50;
	div.rn.f32 	%f52, %f46, %f51;
	fma.rn.f32 	%f53, %f46, %f47, %f49;
	add.f32 	%f54, %f52, %f53;
	st.global.f32 	[%rd3], %f54;
	ld.global.f32 	%f55, [%rd1];
	ld.global.f32 	%f56, [%rd2];
	sub.f32 	%f57, %f55, %f56;
	abs.f32 	%f58, %f57;
	fma.rn.f32 	%f59, %f55, %f55, 0f3F800000;
	sqrt.rn.f32 	%f60, %f59;
	div.rn.f32 	%f61, %f55, %f60;
	fma.rn.f32 	%f62, %f55, %f56, %f58;
	add.f32 	%f63, %f61, %f62;
	st.global.f32 	[%rd3], %f63;
	ld.global.f32 	%f64, [%rd1];
	ld.global.f32 	%f65, [%rd2];
	sub.f32 	%f66, %f64, %f65;
	abs.f32 	%f67, %f66;
	fma.rn.f32 	%f68, %f64, %f64, 0f3F800000;
	sqrt.rn.f32 	%f69, %f68;
	div.rn.f32 	%f70, %f64, %f69;
	fma.rn.f32 	%f71, %f64, %f65, %f67;
	add.f32 	%f72, %f70, %f71;
	st.global.f32 	[%rd3], %f72;
	add.s32 	%r14, %r14, 8;
	setp.ne.s32 	%p5, %r14, 0;
	@%p5 bra 	$L__BB2_3;
$L__BB2_4:
	setp.eq.s32 	%p6, %r2, 0;
	@%p6 bra 	$L__BB2_12;
	and.b32  	%r6, %r7, 3;
	setp.lt.u32 	%p7, %r2, 4;
	@%p7 bra 	$L__BB2_7;
	ld.global.f32 	%f73, [%rd1];
	ld.global.f32 	%f74, [%rd2];
	sub.f32 	%f75, %f73, %f74;
	abs.f32 	%f76, %f75;
	fma.rn.f32 	%f77, %f73, %f73, 0f3F800000;
	sqrt.rn.f32 	%f78, %f77;
	div.rn.f32 	%f79, %f73, %f78;
	fma.rn.f32 	%f80, %f73, %f74, %f76;
	add.f32 	%f81, %f79, %f80;
	st.global.f32 	[%rd3], %f81;
	ld.global.f32 	%f82, [%rd1];
	ld.global.f32 	%f83, [%rd2];
	sub.f32 	%f84, %f82, %f83;
	abs.f32 	%f85, %f84;
	fma.rn.f32 	%f86, %f82, %f82, 0f3F800000;
	sqrt.rn.f32 	%f87, %f86;
	div.rn.f32 	%f88, %f82, %f87;
	fma.rn.f32 	%f89, %f82, %f83, %f85;
	add.f32 	%f90, %f88, %f89;
	st.global.f32 	[%rd3], %f90;
	ld.global.f32 	%f91, [%rd1];
	ld.global.f32 	%f92, [%rd2];
	sub.f32 	%f93, %f91, %f92;
	abs.f32 	%f94, %f93;
	fma.rn.f32 	%f95, %f91, %f91, 0f3F800000;
	sqrt.rn.f32 	%f96, %f95;
	div.rn.f32 	%f97, %f91, %f96;
	fma.rn.f32 	%f98, %f91, %f92, %f94;
	add.f32 	%f99, %f97, %f98;
	st.global.f32 	[%rd3], %f99;
	ld.global.f32 	%f100, [%rd1];
	ld.global.f32 	%f101, [%rd2];
	sub.f32 	%f102, %f100, %f101;
	abs.f32 	%f103, %f102;
	fma.rn.f32 	%f104, %f100, %f100, 0f3F800000;
	sqrt.rn.f32 	%f105, %f104;
	div.rn.f32 	%f106, %f100, %f105;
	fma.rn.f32 	%f107, %f100, %f101, %f103;
	add.f32 	%f108, %f106, %f107;
	st.global.f32 	[%rd3], %f108;
$L__BB2_7:
	setp.eq.s32 	%p8, %r6, 0;
	@%p8 bra 	$L__BB2_12;
	setp.eq.s32 	%p9, %r6, 1;
	@%p9 bra 	$L__BB2_10;
	ld.global.f32 	%f109, [%rd1];
	ld.global.f32 	%f110, [%rd2];
	sub.f32 	%f111, %f109, %f110;
	abs.f32 	%f112, %f111;
	fma.rn.f32 	%f113, %f109, %f109, 0f3F800000;
	sqrt.rn.f32 	%f114, %f113;
	div.rn.f32 	%f115, %f109, %f114;
	fma.rn.f32 	%f116, %f109, %f110, %f112;
	add.f32 	%f117, %f115, %f116;
	st.global.f32 	[%rd3], %f117;
	ld.global.f32 	%f118, [%rd1];
	ld.global.f32 	%f119, [%rd2];
	sub.f32 	%f120, %f118, %f119;
	abs.f32 	%f121, %f120;
	fma.rn.f32 	%f122, %f118, %f118, 0f3F800000;
	sqrt.rn.f32 	%f123, %f122;
	div.rn.f32 	%f124, %f118, %f123;
	fma.rn.f32 	%f125, %f118, %f119, %f121;
	add.f32 	%f126, %f124, %f125;
	st.global.f32 	[%rd3], %f126;
$L__BB2_10:
	and.b32  	%r13, %r7, 1;
	setp.eq.b32 	%p10, %r13, 1;
	not.pred 	%p11, %p10;
	@%p11 bra 	$L__BB2_12;
	ld.global.f32 	%f127, [%rd1];
	ld.global.f32 	%f128, [%rd2];
	sub.f32 	%f129, %f127, %f128;
	abs.f32 	%f130, %f129;
	fma.rn.f32 	%f131, %f127, %f127, 0f3F800000;
	sqrt.rn.f32 	%f132, %f131;
	div.rn.f32 	%f133, %f127, %f132;
	fma.rn.f32 	%f134, %f127, %f128, %f130;
	add.f32 	%f135, %f133, %f134;
	st.global.f32 	[%rd3], %f135;
$L__BB2_12:
	ret;

}
	// .globl	_Z23memory_intensive_kernelPfS_ii
.visible .entry _Z23memory_intensive_kernelPfS_ii(
	.param .u64 .ptr .align 1 _Z23memory_intensive_kernelPfS_ii_param_0,
	.param .u64 .ptr .align 1 _Z23memory_intensive_kernelPfS_ii_param_1,
	.param .u32 _Z23memory_intensive_kernelPfS_ii_param_2,
	.param .u32 _Z23memory_intensive_kernelPfS_ii_param_3
)
{
	.reg .pred 	%p<5>;
	.reg .b32 	%r<23>;
	.reg .b32 	%f<3>;
	.reg .b64 	%rd<9>;

	ld.param.u64 	%rd3, [_Z23memory_intensive_kernelPfS_ii_param_0];
	ld.param.u64 	%rd4, [_Z23memory_intensive_kernelPfS_ii_param_1];
	ld.param.u32 	%r9, [_Z23memory_intensive_kernelPfS_ii_param_2];
	ld.param.u32 	%r10, [_Z23memory_intensive_kernelPfS_ii_param_3];
	mov.u32 	%r11, %ctaid.x;
	mov.u32 	%r1, %ntid.x;
	mov.u32 	%r12, %tid.x;
	mad.lo.s32 	%r2, %r11, %r1, %r12;
	setp.lt.s32 	%p1, %r10, 1;
	@%p1 bra 	$L__BB3_6;
	shr.u32 	%r14, %r9, 31;
	add.s32 	%r15, %r9, %r14;
	shr.s32 	%r3, %r15, 1;
	mov.u32 	%r16, %nctaid.x;
	mul.lo.s32 	%r4, %r1, %r16;
	cvta.to.global.u64 	%rd1, %rd3;
	cvta.to.global.u64 	%rd2, %rd4;
	mov.b32 	%r21, 0;
$L__BB3_2:
	setp.ge.s32 	%p2, %r2, %r9;
	@%p2 bra 	$L__BB3_5;
	mov.u32 	%r22, %r2;
$L__BB3_4:
	add.s32 	%r17, %r22, 1;
	rem.s32 	%r18, %r17, %r9;
	add.s32 	%r19, %r22, %r3;
	rem.s32 	%r20, %r19, %r9;
	mul.wide.s32 	%rd5, %r18, 4;
	add.s64 	%rd6, %rd1, %rd5;
	ld.global.f32 	%f1, [%rd6];
	fma.rn.f32 	%f2, %f1, 0f3F8CCCCD, 0f3F000000;
	mul.wide.s32 	%rd7, %r20, 4;
	add.s64 	%rd8, %rd2, %rd7;
	st.global.f32 	[%rd8], %f2;
	bar.sync 	0;
	add.s32 	%r22, %r22, %r4;
	setp.lt.s32 	%p3, %r22, %r9;
	@%p3 bra 	$L__BB3_4;
$L__BB3_5:
	add.s32 	%r21, %r21, 1;
	setp.ne.s32 	%p4, %r21, %r10;
	@%p4 bra 	$L__BB3_2;
$L__BB3_6:
	ret;

}


// ===== COMPILED SASS (sm_100) =====

	.target	sm_100

	.elftype	@"ET_EXEC"


//--------------------- .note.nv.tkinfo           --------------------------
	.section	.note.nv.tkinfo,"",@"SHT_NOTE"
	.sectionflags	@"SHF_NOTE_NV_TKINFO"
	.tkinfo
        /*0018*/ 	.word	0x00000002
        /*0030*/ 	.string	""
        /*0030*/ 	.string	"ptxas"
        /*0030*/ 	.string	"Cuda compilation tools, release 13.0, V13.0.88"
        /*0030*/ 	.string	"Build cuda_13.0.r13.0/compiler.36424714_0"
        /*0030*/ 	.string	"-arch sm_100 -m 64 "



//--------------------- .note.nv.cuinfo           --------------------------
	.section	.note.nv.cuinfo,"",@"SHT_NOTE"
	.sectionflags	@"SHF_NOTE_NV_CUINFO"
        /*0018*/ 	.short	0x0002
        /*001a*/ 	.short	0x0064
        /*001c*/ 	.short	0x0082
	.zero		2


//--------------------- .nv.info                  --------------------------
	.section	.nv.info,"",@"SHT_CUDA_INFO"
	.align	4


	//----- nvinfo : EIATTR_REGCOUNT
	.align		4
        /*0000*/ 	.byte	0x04, 0x2f
        /*0002*/ 	.short	(.L_11 - .L_10)
	.align		4
.L_10:
        /*0004*/ 	.word	index@(_Z26parallel_arithmetic_kernelPfS_S_ii)
        /*0008*/ 	.word	0x0000001e


	//----- nvinfo : EIATTR_FRAME_SIZE
	.align		4
.L_11:
        /*000c*/ 	.byte	0x04, 0x11
        /*000e*/ 	.short	(.L_13 - .L_12)
	.align		4
.L_12:
        /*0010*/ 	.word	index@($__internal_3_$__cuda_sm3x_div_rn_noftz_f32_slowpath)
        /*0014*/ 	.word	0x00000000


	//----- nvinfo : EIATTR_FRAME_SIZE
	.align		4
.L_13:
        /*0018*/ 	.byte	0x04, 0x11
        /*001a*/ 	.short	(.L_15 - .L_14)
	.align		4
.L_14:
        /*001c*/ 	.word	index@($__internal_2_$__cuda_sm20_sqrt_rn_f32_slowpath)
        /*0020*/ 	.word	0x00000000


	//----- nvinfo : EIATTR_FRAME_SIZE
	.align		4
.L_15:
        /*0024*/ 	.byte	0x04, 0x11
        /*0026*/ 	.short	(.L_17 - .L_16)
	.align		4
.L_16:
        /*0028*/ 	.word	index@(_Z26parallel_arithmetic_kernelPfS_S_ii)
        /*002c*/ 	.word	0x00000000


	//----- nvinfo : EIATTR_REGCOUNT
	.align		4
.L_17:
        /*0030*/ 	.byte	0x04, 0x2f
        /*0032*/ 	.short	(.L_19 - .L_18)
	.align		4
.L_18:
        /*0034*/ 	.word	index@(_Z26parallel_matrix_ops_kernelPfS_S_ii)
        /*0038*/ 	.word	0x00000020


	//----- nvinfo : EIATTR_FRAME_SIZE
	.align		4
.L_19:
        /*003c*/ 	.byte	0x04, 0x11
        /*003e*/ 	.short	(.L_21 - .L_20)
	.align		4
.L_20:
        /*0040*/ 	.word	index@(_Z26parallel_matrix_ops_kernelPfS_S_ii)
        /*0044*/ 	.word	0x00000000


	//----- nvinfo : EIATTR_REGCOUNT
	.align		4
.L_21:
        /*0048*/ 	.byte	0x04, 0x2f
        /*004a*/ 	.short	(.L_23 - .L_22)
	.align		4
.L_22:
        /*004c*/ 	.word	index@(_Z26parallel_vector_ops_kernelPfS_S_ii)
        /*0050*/ 	.word	0x0000001a


	//----- nvinfo : EIATTR_FRAME_SIZE
	.align		4
.L_23:
        /*0054*/ 	.byte	0x04, 0x11
        /*0056*/ 	.short	(.L_25 - .L_24)
	.align		4
.L_24:
        /*0058*/ 	.word	index@($__internal_1_$__cuda_sm3x_div_rn_noftz_f32_slowpath)
        /*005c*/ 	.word	0x00000000


	//----- nvinfo : EIATTR_FRAME_SIZE
	.align		4
.L_25:
        /*0060*/ 	.byte	0x04, 0x11
        /*0062*/ 	.short	(.L_27 - .L_26)
	.align		4
.L_26:
        /*0064*/ 	.word	index@($__internal_0_$__cuda_sm20_sqrt_rn_f32_slowpath)
        /*0068*/ 	.word	0x00000000


	//----- nvinfo : EIATTR_FRAME_SIZE
	.align		4
.L_27:
        /*006c*/ 	.byte	0x04, 0x11
        /*006e*/ 	.short	(.L_29 - .L_28)
	.align		4
.L_28:
        /*0070*/ 	.word	index@(_Z26parallel_vector_ops_kernelPfS_S_ii)
        /*0074*/ 	.word	0x00000000


	//----- nvinfo : EIATTR_REGCOUNT
	.align		4
.L_29:
        /*0078*/ 	.byte	0x04, 0x2f
        /*007a*/ 	.short	(.L_31 - .L_30)
	.align		4
.L_30:
        /*007c*/ 	.word	index@(_Z23memory_intensive_kernelPfS_ii)
        /*0080*/ 	.word	0x00000018


	//----- nvinfo : EIATTR_FRAME_SIZE
	.align		4
.L_31:
        /*0084*/ 	.byte	0x04, 0x11
        /*0086*/ 	.short	(.L_33 - .L_32)
	.align		4
.L_32:
        /*0088*/ 	.word	index@(_Z23memory_intensive_kernelPfS_ii)
        /*008c*/ 	.word	0x00000000


	//----- nvinfo : EIATTR_MIN_STACK_SIZE
	.align		4
.L_33:
        /*0090*/ 	.byte	0x04, 0x12
        /*0092*/ 	.short	(.L_35 - .L_34)
	.align		4
.L_34:
        /*0094*/ 	.word	index@(_Z23memory_intensive_kernelPfS_ii)
        /*0098*/ 	.word	0x00000000


	//----- nvinfo : EIATTR_MIN_STACK_SIZE
	.align		4
.L_35:
        /*009c*/ 	.byte	0x04, 0x12
        /*009e*/ 	.short	(.L_37 - .L_36)
	.align		4
.L_36:
        /*00a0*/ 	.word	index@(_Z26parallel_vector_ops_kernelPfS_S_ii)
        /*00a4*/ 	.word	0x00000000


	//----- nvinfo : EIATTR_MIN_STACK_SIZE
	.align		4
.L_37:
        /*00a8*/ 	.byte	0x04, 0x12
        /*00aa*/ 	.short	(.L_39 - .L_38)
	.align		4
.L_38:
        /*00ac*/ 	.word	index@(_Z26parallel_matrix_ops_kernelPfS_S_ii)
        /*00b0*/ 	.word	0x00000000


	//----- nvinfo : EIATTR_MIN_STACK_SIZE
	.align		4
.L_39:
        /*00b4*/ 	.byte	0x04, 0x12
        /*00b6*/ 	.short	(.L_41 - .L_40)
	.align		4
.L_40:
        /*00b8*/ 	.word	index@(_Z26parallel_arithmetic_kernelPfS_S_ii)
        /*00bc*/ 	.word	0x00000000
.L_41:


//--------------------- .nv.compat                --------------------------
	.section	.nv.compat,"",@"SHT_CUDA_COMPAT_INFO"
	.align	4
        /*0000*/ 	.byte	0x02, 0x09, 0x00, 0x00, 0x02, 0x02, 0x01, 0x00, 0x02, 0x05, 0x05, 0x00, 0x03, 0x07, 0x01, 0x01
        /*0010*/ 	.byte	0x02, 0x03, 0x00, 0x00, 0x02, 0x06, 0x01, 0x00, 0x04, 0x0b, 0x08, 0x00, 0x01, 0x00, 0x00, 0x00
        /*0020*/ 	.byte	0x00, 0x00, 0x00, 0x00


//--------------------- .nv.info._Z23memory_intensive_kernelPfS_ii --------------------------
	.section	.nv.info._Z23memory_intensive_kernelPfS_ii,"",@"SHT_CUDA_INFO"
	.sectionflags	@""
	.align	4


	//----- nvinfo : EIATTR_CUDA_API_VERSION
	.align		4
        /*0000*/ 	.byte	0x04, 0x37
        /*0002*/ 	.short	(.L_43 - .L_42)
.L_42:
        /*0004*/ 	.word	0x00000082


	//----- nvinfo : EIATTR_KPARAM_INFO
	.align		4
.L_43:
        /*0008*/ 	.byte	0x04, 0x17
        /*000a*/ 	.short	(.L_45 - .L_44)
.L_44:
        /*000c*/ 	.word	0x00000000
        /*0010*/ 	.short	0x0003
        /*0012*/ 	.short	0x0014
        /*0014*/ 	.byte	0x00, 0xf0, 0x11, 0x00


	//----- nvinfo : EIATTR_KPARAM_INFO
	.align		4
.L_45:
        /*0018*/ 	.byte	0x04, 0x17
        /*001a*/ 	.short	(.L_47 - .L_46)
.L_46:
        /*001c*/ 	.word	0x00000000
        /*0020*/ 	.short	0x0002
        /*0022*/ 	.short	0x0010
        /*0024*/ 	.byte	0x00, 0xf0, 0x11, 0x00


	//----- nvinfo : EIATTR_KPARAM_INFO
	.align		4
.L_47:
        /*0028*/ 	.byte	0x04, 0x17
        /*002a*/ 	.short	(.L_49 - .L_48)
.L_48:
        /*002c*/ 	.word	0x00000000
        /*0030*/ 	.short	0x0001
        /*0032*/ 	.short	0x0008
        /*0034*/ 	.byte	0x00, 0xf5, 0x21, 0x00


	//----- nvinfo : EIATTR_KPARAM_INFO
	.align		4
.L_49:
        /*0038*/ 	.byte	0x04, 0x17
        /*003a*/ 	.short	(.L_51 - .L_50)
.L_50:
        /*003c*/ 	.word	0x00000000
        /*0040*/ 	.short	0x0000
        /*0042*/ 	.short	0x0000
        /*0044*/ 	.byte	0x00, 0xf5, 0x21, 0x00


	//----- nvinfo : EIATTR_SPARSE_MMA_MASK
	.align		4
.L_51:
        /*0048*/ 	.byte	0x03, 0x50
        /*004a*/ 	.short	0x0000


	//----- nvinfo : EIATTR_MAXREG_COUNT
	.align		4
        /*004c*/ 	.byte	0x03, 0x1b
        /*004e*/ 	.short	0x00ff


	//----- nvinfo : EIATTR_NUM_BARRIERS
	.align		4
        /*0050*/ 	.byte	0x02, 0x4c
        /*0052*/ 	.byte	0x01
	.zero		1


	//----- nvinfo : EIATTR_MERCURY_ISA_VERSION
	.align		4
        /*0054*/ 	.byte	0x03, 0x5f
        /*0056*/ 	.short	0x0101


	//----- nvinfo : EIATTR_VRC_CTA_INIT_COUNT
	.align		4
        /*0058*/ 	.byte	0x02, 0x4a
	.zero		1
	.zero		1


	//----- nvinfo : EIATTR_EXIT_INSTR_OFFSETS
	.align		4
        /*005c*/ 	.byte	0x04, 0x1c
        /*005e*/ 	.short	(.L_53 - .L_52)


	//   ....[0]....
.L_52:
        /*0060*/ 	.word	0x00000050


	//   ....[1]....
        /*0064*/ 	.word	0x00000530


	//----- nvinfo : EIATTR_CRS_STACK_SIZE
	.align		4
.L_53:
        /*0068*/ 	.byte	0x04, 0x1e
        /*006a*/ 	.short	(.L_55 - .L_54)
.L_54:
        /*006c*/ 	.word	0x00000000


	//----- nvinfo : EIATTR_CBANK_PARAM_SIZE
	.align		4
.L_55:
        /*0070*/ 	.byte	0x03, 0x19
        /*0072*/ 	.short	0x0018


	//----- nvinfo : EIATTR_PARAM_CBANK
	.align		4
        /*0074*/ 	.byte	0x04, 0x0a
        /*0076*/ 	.short	(.L_57 - .L_56)
	.align		4
.L_56:
        /*0078*/ 	.word	index@(.nv.constant0._Z23memory_intensive_kernelPfS_ii)
        /*007c*/ 	.short	0x0380
        /*007e*/ 	.short	0x0018


	//----- nvinfo : EIATTR_SW_WAR
	.align		4
.L_57:
        /*0080*/ 	.byte	0x04, 0x36
        /*0082*/ 	.short	(.L_59 - .L_58)
.L_58:
        /*0084*/ 	.word	0x00000008
.L_59:


//--------------------- .nv.info._Z26parallel_vector_ops_kernelPfS_S_ii --------------------------
	.section	.nv.info._Z26parallel_vector_ops_kernelPfS_S_ii,"",@"SHT_CUDA_INFO"
	.sectionflags	@""
	.align	4


	//----- nvinfo : EIATTR_CUDA_API_VERSION
	.align		4
        /*0000*/ 	.byte	0x04, 0x37
        /*0002*/ 	.short	(.L_61 - .L_60)
.L_60:
        /*0004*/ 	.word	0x00000082


	//----- nvinfo : EIATTR_KPARAM_INFO
	.align		4
.L_61:
        /*0008*/ 	.byte	0x04, 0x17
        /*000a*/ 	.short	(.L_63 - .L_62)
.L_62:
        /*000c*/ 	.word	0x00000000
        /*0010*/ 	.short	0x0004
        /*0012*/ 	.short	0x001c
        /*0014*/ 	.byte	0x00, 0xf0, 0x11, 0x00


	//----- nvinfo : EIATTR_KPARAM_INFO
	.align		4
.L_63:
        /*0018*/ 	.byte	0x04, 0x17
        /*001a*/ 	.short	(.L_65 - .L_64)
.L_64:
        /*001c*/ 	.word	0x00000000
        /*0020*/ 	.short	0x0003
        /*0022*/ 	.short	0x0018
        /*0024*/ 	.byte	0x00, 0xf0, 0x11, 0x00


	//----- nvinfo : EIATTR_KPARAM_INFO
	.align		4
.L_65:
        /*0028*/ 	.byte	0x04, 0x17
        /*002a*/ 	.short	(.L_67 - .L_66)
.L_66:
        /*002c*/ 	.word	0x00000000
        /*0030*/ 	.short	0x0002
        /*0032*/ 	.short	0x0010
        /*0034*/ 	.byte	0x00, 0xf5, 0x21, 0x00


	//----- nvinfo : EIATTR_KPARAM_INFO
	.align		4
.L_67:
        /*0038*/ 	.byte	0x04, 0x17
        /*003a*/ 	.short	(.L_69 - .L_68)
.L_68:
        /*003c*/ 	.word	0x00000000
        /*0040*/ 	.short	0x0001
        /*0042*/ 	.short	0x0008
        /*0044*/ 	.byte	0x00, 0xf5, 0x21, 0x00


	//----- nvinfo : EIATTR_KPARAM_INFO
	.align		4
.L_69:
        /*0048*/ 	.byte	0x04, 0x17
        /*004a*/ 	.short	(.L_71 - .L_70)
.L_70:
        /*004c*/ 	.word	0x00000000
        /*0050*/ 	.short	0x0000
        /*0052*/ 	.short	0x0000
        /*0054*/ 	.byte	0x00, 0xf5, 0x21, 0x00


	//----- nvinfo : EIATTR_SPARSE_MMA_MASK
	.align		4
.L_71:
        /*0058*/ 	.byte	0x03, 0x50
        /*005a*/ 	.short	0x0000


	//----- nvinfo : EIATTR_MAXREG_COUNT
	.align		4
        /*005c*/ 	.byte	0x03, 0x1b
        /*005e*/ 	.short	0x00ff


	//----- nvinfo : EIATTR_MERCURY_ISA_VERSION
	.align		4
        /*0060*/ 	.byte	0x03, 0x5f
        /*0062*/ 	.short	0x0101


	//----- nvinfo : EIATTR_VRC_CTA_INIT_COUNT
	.align		4
        /*0064*/ 	.byte	0x02, 0x4a
	.zero		1
	.zero		1


	//----- nvinfo : EIATTR_EXIT_INSTR_OFFSETS
	.align		4
        /*0068*/ 	.byte	0x04, 0x1c
        /*006a*/ 	.short	(.L_73 - .L_72)


	//   ....[0]....
.L_72:
        /*006c*/ 	.word	0x00000080


	//   ....[1]....
        /*0070*/ 	.word	0x00001380


	//   ....[2]....
        /*0074*/ 	.word	0x00001cd0


	//   ....[3]....
        /*0078*/ 	.word	0x000021a0


	//   ....[4]....
        /*007c*/ 	.word	0x000023e0


	//----- nvinfo : EIATTR_CRS_STACK_SIZE
	.align		4
.L_73:
        /*0080*/ 	.byte	0x04, 0x1e
        /*0082*/ 	.short	(.L_75 - .L_74)
.L_74:
        /*0084*/ 	.word	0x00000000


	//----- nvinfo : EIATTR_CBANK_PARAM_SIZE
	.align		4
.L_75:
        /*0088*/ 	.byte	0x03, 0x19
        /*008a*/ 	.short	0x0020


	//----- nvinfo : EIATTR_PARAM_CBANK
	.align		4
        /*008c*/ 	.byte	0x04, 0x0a
        /*008e*/ 	.short	(.L_77 - .L_76)
	.align		4
.L_76:
        /*0090*/ 	.word	index@(.nv.constant0._Z26parallel_vector_ops_kernelPfS_S_ii)
        /*0094*/ 	.short	0x0380
        /*0096*/ 	.short	0x0020


	//----- nvinfo : EIATTR_SW_WAR
	.align		4
.L_77:
        /*0098*/ 	.byte	0x04, 0x36
        /*009a*/ 	.short	(.L_79 - .L_78)
.L_78:
        /*009c*/ 	.word	0x00000008
.L_79:


//--------------------- .nv.info._Z26parallel_matrix_ops_kernelPfS_S_ii --------------------------
	.section	.nv.info._Z26parallel_matrix_ops_kernelPfS_S_ii,"",@"SHT_CUDA_INFO"
	.sectionflags	@""
	.align	4


	//----- nvinfo : EIATTR_CUDA_API_VERSION
	.align		4
        /*0000*/ 	.byte	0x04, 0x37
        /*0002*/ 	.short	(.L_81 - .L_80)
.L_80:
        /*0004*/ 	.word	0x00000082


	//----- nvinfo : EIATTR_KPARAM_INFO
	.align		4
.L_81:
        /*0008*/ 	.byte	0x04, 0x17
        /*000a*/ 	.short	(.L_83 - .L_82)
.L_82:
        /*000c*/ 	.word	0x00000000
        /*0010*/ 	.short	0x0004
        /*0012*/ 	.short	0x001c
        /*0014*/ 	.byte	0x00, 0xf0, 0x11, 0x00


	//----- nvinfo : EIATTR_KPARAM_INFO
	.align		4
.L_83:
        /*0018*/ 	.byte	0x04, 0x17
        /*001a*/ 	.short	(.L_85 - .L_84)
.L_84:
        /*001c*/ 	.word	0x00000000
        /*0020*/ 	.short	0x0003
        /*0022*/ 	.short	0x0018
        /*0024*/ 	.byte	0x00, 0xf0, 0x11, 0x00


	//----- nvinfo : EIATTR_KPARAM_INFO
	.align		4
.L_85:
        /*0028*/ 	.byte	0x04, 0x17
        /*002a*/ 	.short	(.L_87 - .L_86)
.L_86:
        /*002c*/ 	.word	0x00000000
        /*0030*/ 	.short	0x0002
        /*0032*/ 	.short	0x0010
        /*0034*/ 	.byte	0x00, 0xf5, 0x21, 0x00


	//----- nvinfo : EIATTR_KPARAM_INFO
	.align		4
.L_87:
        /*0038*/ 	.byte	0x04, 0x17
        /*003a*/ 	.short	(.L_89 - .L_88)
.L_88:
        /*003c*/ 	.word	0x00000000
        /*0040*/ 	.short	0x0001
        /*0042*/ 	.short	0x0008
        /*0044*/ 	.byte	0x00, 0xf5, 0x21, 0x00


	//----- nvinfo : EIATTR_KPARAM_INFO
	.align		4
.L_89:
        /*0048*/ 	.byte	0x04, 0x17
        /*004a*/ 	.short	(.L_91 - .L_90)
.L_90:
        /*004c*/ 	.word	0x00000000
        /*0050*/ 	.short	0x0000
        /*0052*/ 	.short	0x0000
        /*0054*/ 	.byte	0x00, 0xf5, 0x21, 0x00


	//----- nvinfo : EIATTR_SPARSE_MMA_MASK
	.align		4
.L_91:
        /*0058*/ 	.byte	0x03, 0x50
        /*005a*/ 	.short	0x0000


	//----- nvinfo : EIATTR_MAXREG_COUNT
	.align		4
        /*005c*/ 	.byte	0x03, 0x1b
        /*005e*/ 	.short	0x00ff


	//----- nvinfo : EIATTR_MERCURY_ISA_VERSION
	.align		4
        /*0060*/ 	.byte	0x03, 0x5f
        /*0062*/ 	.short	0x0101


	//----- nvinfo : EIATTR_VRC_CTA_INIT_COUNT
	.align		4
        /*0064*/ 	.byte	0x02, 0x4a
	.zero		1
	.zero		1


	//----- nvinfo : EIATTR_EXIT_INSTR_OFFSETS
	.align		4
        /*0068*/ 	.byte	0x04, 0x1c
        /*006a*/ 	.short	(.L_93 - .L_92)


	//   ....[0]....
.L_92:
        /*006c*/ 	.word	0x000000d0


	//   ....[1]....
        /*0070*/ 	.word	0x00000910


	//----- nvinfo : EIATTR_CBANK_PARAM_SIZE
	.align		4
.L_93:
        /*0074*/ 	.byte	0x03, 0x19
        /*0076*/ 	.short	0x0020


	//----- nvinfo : EIATTR_PARAM_CBANK
	.align		4
        /*0078*/ 	.byte	0x04, 0x0a
        /*007a*/ 	.short	(.L_95 - .L_94)
	.align		4
.L_94:
        /*007c*/ 	.word	index@(.nv.constant0._Z26parallel_matrix_ops_kernelPfS_S_ii)
        /*0080*/ 	.short	0x0380
        /*0082*/ 	.short	0x0020


	//----- nvinfo : EIATTR_SW_WAR
	.align		4
.L_95:
        /*0084*/ 	.byte	0x04, 0x36
        /*0086*/ 	.short	(.L_97 - .L_96)
.L_96:
        /*0088*/ 	.word	0x00000008
.L_97:


//--------------------- .nv.info._Z26parallel_arithmetic_kernelPfS_S_ii --------------------------
	.section	.nv.info._Z26parallel_arithmetic_kernelPfS_S_ii,"",@"SHT_CUDA_INFO"
	.sectionflags	@""
	.align	4


	//----- nvinfo : EIATTR_CUDA_API_VERSION
	.align		4
        /*0000*/ 	.byte	0x04, 0x37
        /*0002*/ 	.short	(.L_99 - .L_98)
.L_98:
        /*0004*/ 	.word	0x00000082


	//----- nvinfo : EIATTR_KPARAM_INFO
	.align		4
.L_99:
        /*0008*/ 	.byte	0x04, 0x17
        /*000a*/ 	.short	(.L_101 - .L_100)
.L_100:
        /*000c*/ 	.word	0x00000000
        /*0010*/ 	.short	0x0004
        /*0012*/ 	.short	0x001c
        /*0014*/ 	.byte	0x00, 0xf0, 0x11, 0x00


	//----- nvinfo : EIATTR_KPARAM_INFO
	.align		4
.L_101:
        /*0018*/ 	.byte	0x04, 0x17
        /*001a*/ 	.short	(.L_103 - .L_102)
.L_102:
        /*001c*/ 	.word	0x00000000
        /*0020*/ 	.short	0x0003
        /*0022*/ 	.short	0x0018
        /*0024*/ 	.byte	0x00, 0xf0, 0x11, 0x00


	//----- nvinfo : EIATTR_KPARAM_INFO
	.align		4
.L_103:
        /*0028*/ 	.byte	0x04, 0x17
        /*002a*/ 	.short	(.L_105 - .L_104)
.L_104:
        /*002c*/ 	.word	0x00000000
        /*0030*/ 	.short	0x0002
        /*0032*/ 	.short	0x0010
        /*0034*/ 	.byte	0x00, 0xf5, 0x21, 0x00


	//----- nvinfo : EIATTR_KPARAM_INFO
	.align		4
.L_105:
        /*0038*/ 	.byte	0x04, 0x17
        /*003a*/ 	.short	(.L_107 - .L_106)
.L_106:
        /*003c*/ 	.word	0x00000000
        /*0040*/ 	.short	0x0001
        /*0042*/ 	.short	0x0008
        /*0044*/ 	.byte	0x00, 0xf5, 0x21, 0x00


	//----- nvinfo : EIATTR_KPARAM_INFO
	.align		4
.L_107:
        /*0048*/ 	.byte	0x04, 0x17
        /*004a*/ 	.short	(.L_109 - .L_108)
.L_108:
        /*004c*/ 	.word	0x00000000
        /*0050*/ 	.short	0x0000
        /*0052*/ 	.short	0x0000
        /*0054*/ 	.byte	0x00, 0xf5, 0x21, 0x00


	//----- nvinfo : EIATTR_SPARSE_MMA_MASK
	.align		4
.L_109:
        /*0058*/ 	.byte	0x03, 0x50
        /*005a*/ 	.short	0x0000


	//----- nvinfo : EIATTR_MAXREG_COUNT
	.align		4
        /*005c*/ 	.byte	0x03, 0x1b
        /*005e*/ 	.short	0x00ff


	//----- nvinfo : EIATTR_MERCURY_ISA_VERSION
	.align		4
        /*0060*/ 	.byte	0x03, 0x5f
        /*0062*/ 	.short	0x0101


	//----- nvinfo : EIATTR_VRC_CTA_INIT_COUNT
	.align		4
        /*0064*/ 	.byte	0x02, 0x4a
	.zero		1
	.zero		1


	//----- nvinfo : EIATTR_EXIT_INSTR_OFFSETS
	.align		4
        /*0068*/ 	.byte	0x04, 0x1c
        /*006a*/ 	.short	(.L_111 - .L_110)


	//   ....[0]....
.L_110:
        /*006c*/ 	.word	0x00000060


	//   ....[1]....
        /*0070*/ 	.word	0x00001350


	//----- nvinfo : EIATTR_CRS_STACK_SIZE
	.align		4
.L_111:
        /*0074*/ 	.byte	0x04, 0x1e
        /*0076*/ 	.short	(.L_113 - .L_112)
.L_112:
        /*0078*/ 	.word	0x00000000


	//----- nvinfo : EIATTR_CBANK_PARAM_SIZE
	.align		4
.L_113:
        /*007c*/ 	.byte	0x03, 0x19
        /*007e*/ 	.short	0x0020


	//----- nvinfo : EIATTR_PARAM_CBANK
	.align		4
        /*0080*/ 	.byte	0x04, 0x0a
        /*0082*/ 	.short	(.L_115 - .L_114)
	.align		4
.L_114:
        /*0084*/ 	.word	index@(.nv.constant0._Z26parallel_arithmetic_kernelPfS_S_ii)
        /*0088*/ 	.short	0x0380
        /*008a*/ 	.short	0x0020


	//----- nvinfo : EIATTR_SW_WAR
	.align		4
.L_115:
        /*008c*/ 	.byte	0x04, 0x36
        /*008e*/ 	.short	(.L_117 - .L_116)
.L_116:
        /*0090*/ 	.word	0x00000008
.L_117:


//--------------------- .nv.callgraph             --------------------------
	.section	.nv.callgraph,"",@"SHT_CUDA_CALLGRAPH"
	.align	4
	.sectionentsize	8
	.align		4
        /*0000*/ 	.word	0x00000000
	.align		4
        /*0004*/ 	.word	0xffffffff
	.align		4
        /*0008*/ 	.word	0x00000000
	.align		4
        /*000c*/ 	.word	0xfffffffe
	.align		4
        /*0010*/ 	.word	0x00000000
	.align		4
        /*0014*/ 	.word	0xfffffffd
	.align		4
        /*0018*/ 	.word	0x00000000
	.align		4
        /*001c*/ 	.word	0xfffffffc


//--------------------- .nv.constant4             --------------------------
	.section	.nv.constant4,"a",@progbits
	.align	8
	.align		8
.nv.constant4:
        /*0000*/ 	.dword	precalc_xorwow_matrix
	.align		8
        /*0008*/ 	.dword	precalc_xorwow_offset_matrix
	.align		8
        /*0010*/ 	.dword	mrg32k3aM1
	.align		8
        /*0018*/ 	.dword	mrg32k3aM2
	.align		8
        /*0020*/ 	.dword	mrg32k3aM1SubSeq
	.align		8
        /*0028*/ 	.dword	mrg32k3aM2SubSeq
	.align		8
        /*0030*/ 	.dword	mrg32k3aM1Seq
	.align		8
        /*0038*/ 	.dword	mrg32k3aM2Seq
	.align		8
        /*0040*/ 	.dword	__cudart_i2opi_f


//--------------------- .nv.constant3             --------------------------
	.section	.nv.constant3,"a",@progbits
	.align	8
.nv.constant3:
	.type		__cr_lgamma_table,@object
	.size		__cr_lgamma_table,(.L_8 - __cr_lgamma_table)
__cr_lgamma_table:
        /*0000*/ 	.byte	0x00, 0x00, 0x00, 0x00, 0x00, 0x00, 0x00, 0x00, 0x00, 0x00, 0x00, 0x00, 0x00, 0x00, 0x00, 0x00
        /*0010*/ 	.byte	0xef, 0x39, 0xfa, 0xfe, 0x42, 0x2e, 0xe6, 0x3f, 0x02, 0x20, 0x2a, 0xfa, 0x0b, 0xab, 0xfc, 0x3f
        /*0020*/ 	.byte	0xf9, 0x2c, 0x92, 0x7c, 0xa7, 0x6c, 0x09, 0x40, 0xc9, 0x79, 0x44, 0x3c, 0x64, 0x26, 0x13, 0x40
        /*0030*/ 	.byte	0xca, 0x01, 0xcf, 0x3a, 0x27, 0x51, 0x1a, 0x40, 0x30, 0xcc, 0x2d, 0xf3, 0xe1, 0x0c, 0x21, 0x40
        /*0040*/ 	.byte	0x0d, 0xb7, 0xfc, 0x82, 0x8e, 0x35, 0x25, 0x40
.L_8:


//--------------------- .text._Z23memory_intensive_kernelPfS_ii --------------------------
	.section	.text._Z23memory_intensive_kernelPfS_ii,"ax",@progbits
	.align	128
        .global         _Z23memory_intensive_kernelPfS_ii
        .type           _Z23memory_intensive_kernelPfS_ii,@function
        .size           _Z23memory_intensive_kernelPfS_ii,(.L_x_138 - _Z23memory_intensive_kernelPfS_ii)
        .other          _Z23memory_intensive_kernelPfS_ii,@"STO_CUDA_ENTRY STV_DEFAULT"
_Z23memory_intensive_kernelPfS_ii:
.text._Z23memory_intensive_kernelPfS_ii:
[----:B------:R-:W-:Y:S08]  /*0000*/  LDC R1, c[0x0][0x37c] ;  /* 0x0000df00ff017b82 */ /* 0x000ff00000000800 */
[----:B------:R-:W0:Y:S01]  /*0010*/  LDC R0, c[0x0][0x394] ;  /* 0x0000e500ff007b82 */ /* 0x000e220000000800 */
[----:B------:R-:W1:Y:S07]  /*0020*/  S2R R7, SR_TID.X ;  /* 0x0000000000077919 */ /* 0x000e6e0000002100 */
[----:B------:R-:W2:Y:S01]  /*0030*/  S2UR UR5, SR_CTAID.X ;  /* 0x00000000000579c3 */ /* 0x000ea20000002500 */
[----:B0-----:R-:W-:-:S13]  /*0040*/  ISETP.GE.AND P0, PT, R0, 0x1, PT ;  /* 0x000000010000780c */ /* 0x001fda0003f06270 */
[----:B-12---:R-:W-:Y:S05]  /*0050*/  @!P0 EXIT ;  /* 0x000000000000894d */ /* 0x006fea0003800000 */
[----:B------:R-:W0:Y:S01]  /*0060*/  LDC R6, c[0x0][0x360] ;  /* 0x0000d800ff067b82 */ /* 0x000e220000000800 */
[----:B------:R-:W1:Y:S01]  /*0070*/  LDCU UR4, c[0x0][0x390] ;  /* 0x00007200ff0477ac */ /* 0x000e620008000800 */
[----:B------:R-:W-:Y:S01]  /*0080*/  IMAD.MOV.U32 R0, RZ, RZ, RZ ;  /* 0x000000ffff007224 */ /* 0x000fe200078e00ff */
[----:B------:R-:W2:Y:S01]  /*0090*/  LDCU UR6, c[0x0][0x370] ;  /* 0x00006e00ff0677ac */ /* 0x000ea20008000800 */
[----:B------:R-:W3:Y:S01]  /*00a0*/  LDCU.64 UR8, c[0x0][0x358] ;  /* 0x00006b00ff0877ac */ /* 0x000ee20008000a00 */
[----:B-1----:R-:W-:-:S04]  /*00b0*/  ULEA.HI UR4, UR4, UR4, URZ, 0x1 ;  /* 0x0000000404047291 */ /* 0x002fc8000f8f08ff */
[----:B------:R-:W-:Y:S01]  /*00c0*/  USHF.R.S32.HI UR4, URZ, 0x1, UR4 ;  /* 0x00000001ff047899 */ /* 0x000fe20008011404 */
[C---:B0-----:R-:W-:Y:S02]  /*00d0*/  IMAD R7, R6.reuse, UR5, R7 ;  /* 0x0000000506077c24 */ /* 0x041fe4000f8e0207 */
[----:B--23--:R-:W-:-:S09]  /*00e0*/  IMAD R6, R6, UR6, RZ ;  /* 0x0000000606067c24 */ /* 0x00cfd2000f8e02ff */
.L_x_2:
[----:B0-----:R-:W0:Y:S01]  /*00f0*/  LDC.64 R2, c[0x0][0x390] ;  /* 0x0000e400ff027b82 */ /* 0x001e220000000a00 */
[----:B------:R-:W-:Y:S01]  /*0100*/  VIADD R0, R0, 0x1 ;  /* 0x0000000100007836 */ /* 0x000fe20000000000 */
[----:B0-----:R-:W-:-:S04]  /*0110*/  ISETP.GE.AND P1, PT, R7, R2, PT ;  /* 0x000000020700720c */ /* 0x001fc80003f26270 */
[----:B------:R-:W-:-:S09]  /*0120*/  ISETP.NE.AND P0, PT, R0, R3, PT ;  /* 0x000000030000720c */ /* 0x000fd20003f05270 */
[----:B------:R-:W-:Y:S05]  /*0130*/  @P1 BRA `(.L_x_0) ;  /* 0x0000000000f81947 */ /* 0x000fea0003800000 */
[----:B------:R-:W-:Y:S01]  /*0140*/  IABS R10, R2 ;  /* 0x00000002000a7213 */ /* 0x000fe20000000000 */
[----:B------:R-:W0:Y:S01]  /*0150*/  LDC R8, c[0x0][0x390] ;  /* 0x0000e400ff087b82 */ /* 0x000e220000000800 */
[----:B------:R-:W-:Y:S02]  /*0160*/  IMAD.MOV.U32 R14, RZ, RZ, RZ ;  /* 0x000000ffff0e7224 */ /* 0x000fe400078e00ff */
[----:B------:R-:W1:Y:S05]  /*0170*/  I2F.RP R9, R10 ;  /* 0x0000000a00097306 */ /* 0x000e6a0000209400 */
[----:B------:R-:W2:Y:S08]  /*0180*/  LDC.64 R2, c[0x0][0x380] ;  /* 0x0000e000ff027b82 */ /* 0x000eb00000000a00 */
[----:B------:R-:W3:Y:S01]  /*0190*/  LDC.64 R4, c[0x0][0x388] ;  /* 0x0000e200ff047b82 */ /* 0x000ee20000000a00 */
[----:B-1----:R-:W1:Y:S02]  /*01a0*/  MUFU.RCP R9, R9 ;  /* 0x0000000900097308 */ /* 0x002e640000001000 */
[----:B-1----:R-:W-:-:S02]  /*01b0*/  IADD3 R15, PT, PT, R9, 0xffffffe, RZ ;  /* 0x0ffffffe090f7810 */ /* 0x002fc40007ffe0ff */
[----:B------:R-:W-:-:S04]  /*01c0*/  MOV R9, R7 ;  /* 0x0000000700097202 */ /* 0x000fc80000000f00 */
[----:B------:R-:W1:Y:S02]  /*01d0*/  F2I.FTZ.U32.TRUNC.NTZ R15, R15 ;  /* 0x0000000f000f7305 */ /* 0x000e64000021f000 */
[----:B-1----:R-:W-:-:S04]  /*01e0*/  IMAD.MOV R11, RZ, RZ, -R15 ;  /* 0x000000ffff0b7224 */ /* 0x002fc800078e0a0f */
[----:B------:R-:W-:-:S04]  /*01f0*/  IMAD R11, R11, R10, RZ ;  /* 0x0000000a0b0b7224 */ /* 0x000fc800078e02ff */
[----:B0-23--:R-:W-:-:S07]  /*0200*/  IMAD.HI.U32 R14, R15, R11, R14 ;  /* 0x0000000b0f0e7227 */ /* 0x00dfce00078e000e */
.L_x_1:
[----:B0-----:R-:W-:Y:S01]  /*0210*/  VIADD R13, R9, 0x1 ;  /* 0x00000001090d7836 */ /* 0x001fe20000000000 */
[----:B------:R-:W-:-:S04]  /*0220*/  IABS R11, R8 ;  /* 0x00000008000b7213 */ /* 0x000fc80000000000 */
[----:B------:R-:W-:Y:S02]  /*0230*/  IABS R12, R13 ;  /* 0x0000000d000c7213 */ /* 0x000fe40000000000 */
[----:B------:R-:W-:-:S03]  /*0240*/  ISETP.GE.AND P2, PT, R13, RZ, PT ;  /* 0x000000ff0d00720c */ /* 0x000fc60003f46270 */
[----:B------:R-:W-:-:S05]  /*0250*/  IMAD.HI.U32 R14, R14, R12, RZ ;  /* 0x0000000c0e0e7227 */ /* 0x000fca00078e00ff */
[----:B------:R-:W-:-:S05]  /*0260*/  IADD3 R14, PT, PT, -R14, RZ, RZ ;  /* 0x000000ff0e0e7210 */ /* 0x000fca0007ffe1ff */
[----:B------:R-:W-:-:S05]  /*0270*/  IMAD R12, R11, R14, R12 ;  /* 0x0000000e0b0c7224 */ /* 0x000fca00078e020c */
[----:B------:R-:W-:-:S13]  /*0280*/  ISETP.GT.U32.AND P1, PT, R10, R12, PT ;  /* 0x0000000c0a00720c */ /* 0x000fda0003f24070 */
[----:B------:R-:W-:-:S05]  /*0290*/  @!P1 IMAD.IADD R12, R12, 0x1, -R11 ;  /* 0x000000010c0c9824 */ /* 0x000fca00078e0a0b */
[----:B------:R-:W-:-:S13]  /*02a0*/  ISETP.GT.U32.AND P1, PT, R10, R12, PT ;  /* 0x0000000c0a00720c */ /* 0x000fda0003f24070 */
[----:B------:R-:W-:Y:S02]  /*02b0*/  @!P1 IADD3 R12, PT, PT, R12, -R11, RZ ;  /* 0x8000000b0c0c9210 */ /* 0x000fe40007ffe0ff */
[----:B------:R-:W-:-:S03]  /*02c0*/  ISETP.NE.AND P1, PT, R8, RZ, PT ;  /* 0x000000ff0800720c */ /* 0x000fc60003f25270 */
[----:B------:R-:W-:Y:S01]  /*02d0*/  IMAD.MOV.U32 R13, RZ, RZ, R12 ;  /* 0x000000ffff0d7224 */ /* 0x000fe200078e000c */
[----:B------:R-:W-:-:S04]  /*02e0*/  LOP3.LUT R12, RZ, R8, RZ, 0x33, !PT ;  /* 0x00000008ff0c7212 */ /* 0x000fc800078e33ff */
[----:B------:R-:W-:-:S04]  /*02f0*/  @!P2 IADD3 R13, PT, PT, -R13, RZ, RZ ;  /* 0x000000ff0d0da210 */ /* 0x000fc80007ffe1ff */
[----:B------:R-:W-:-:S05]  /*0300*/  SEL R17, R12, R13, !P1 ;  /* 0x0000000d0c117207 */ /* 0x000fca0004800000 */
[----:B------:R-:W-:-:S05]  /*0310*/  IMAD.WIDE R16, R17, 0x4, R2 ;  /* 0x0000000411107825 */ /* 0x000fca00078e0202 */
[----:B------:R0:W2:Y:S01]  /*0320*/  LDG.E R13, desc[UR8][R16.64] ;  /* 0x00000008100d7981 */ /* 0x0000a2000c1e1900 */
[----:B------:R-:W1:Y:S01]  /*0330*/  I2F.RP R10, R11 ;  /* 0x0000000b000a7306 */ /* 0x000e620000209400 */
[----:B------:R-:W-:Y:S01]  /*0340*/  VIADD R18, R9, UR4 ;  /* 0x0000000409127c36 */ /* 0x000fe20008000000 */
[----:B------:R-:W-:Y:S01]  /*0350*/  IADD3 R9, PT, PT, R6, R9, RZ ;  /* 0x0000000906097210 */ /* 0x000fe20007ffe0ff */
[----:B------:R-:W-:Y:S05]  /*0360*/  WARPSYNC.ALL ;  /* 0x0000000000007948 */ /* 0x000fea0003800000 */
[----:B------:R-:W-:Y:S01]  /*0370*/  IABS R20, R18 ;  /* 0x0000001200147213 */ /* 0x000fe20000000000 */
[----:B0-----:R-:W-:Y:S01]  /*0380*/  IMAD.MOV.U32 R16, RZ, RZ, 0x3f8ccccd ;  /* 0x3f8ccccdff107424 */ /* 0x001fe200078e00ff */
[----:B------:R-:W-:Y:S01]  /*0390*/  ISETP.GE.AND P3, PT, R18, RZ, PT ;  /* 0x000000ff1200720c */ /* 0x000fe20003f66270 */
[----:B-1----:R-:W0:Y:S02]  /*03a0*/  MUFU.RCP R10, R10 ;  /* 0x0000000a000a7308 */ /* 0x002e240000001000 */
[----:B0-----:R-:W-:-:S06]  /*03b0*/  VIADD R19, R10, 0xffffffe ;  /* 0x0ffffffe0a137836 */ /* 0x001fcc0000000000 */
[----:B------:R-:W0:Y:S02]  /*03c0*/  F2I.FTZ.U32.TRUNC.NTZ R15, R19 ;  /* 0x00000013000f7305 */ /* 0x000e24000021f000 */
[----:B0-----:R-:W-:-:S05]  /*03d0*/  IADD3 R14, PT, PT, RZ, -R15, RZ ;  /* 0x8000000fff0e7210 */ /* 0x001fca0007ffe0ff */
[----:B------:R-:W-:Y:S02]  /*03e0*/  IMAD R21, R14, R11, RZ ;  /* 0x0000000b0e157224 */ /* 0x000fe400078e02ff */
[----:B------:R-:W-:-:S05]  /*03f0*/  HFMA2 R14, -RZ, RZ, 0, 0 ;  /* 0x00000000ff0e7431 */ /* 0x000fca00000001ff */
[----:B------:R-:W-:-:S04]  /*0400*/  IMAD.HI.U32 R14, R15, R21, R14 ;  /* 0x000000150f0e7227 */ /* 0x000fc800078e000e */
[----:B------:R-:W-:-:S04]  /*0410*/  IMAD.MOV.U32 R15, RZ, RZ, R20 ;  /* 0x000000ffff0f7224 */ /* 0x000fc800078e0014 */
[----:B------:R-:W-:-:S05]  /*0420*/  IMAD.HI.U32 R10, R14, R15, RZ ;  /* 0x0000000f0e0a7227 */ /* 0x000fca00078e00ff */
[----:B------:R-:W-:-:S05]  /*0430*/  IADD3 R10, PT, PT, -R10, RZ, RZ ;  /* 0x000000ff0a0a7210 */ /* 0x000fca0007ffe1ff */
[----:B------:R-:W-:Y:S02]  /*0440*/  IMAD R15, R11, R10, R15 ;  /* 0x0000000a0b0f7224 */ /* 0x000fe400078e020f */
[----:B------:R-:W-:-:S05]  /*0450*/  IMAD.MOV.U32 R10, RZ, RZ, R11 ;  /* 0x000000ffff0a7224 */ /* 0x000fca00078e000b */
[----:B------:R-:W-:-:S13]  /*0460*/  ISETP.GT.U32.AND P2, PT, R10, R15, PT ;  /* 0x0000000f0a00720c */ /* 0x000fda0003f44070 */
[----:B------:R-:W-:-:S04]  /*0470*/  @!P2 IADD3 R15, PT, PT, R15, -R11, RZ ;  /* 0x8000000b0f0fa210 */ /* 0x000fc80007ffe0ff */
[----:B------:R-:W-:-:S13]  /*0480*/  ISETP.GT.U32.AND P2, PT, R10, R15, PT ;  /* 0x0000000f0a00720c */ /* 0x000fda0003f44070 */
[----:B------:R-:W-:-:S05]  /*0490*/  @!P2 IMAD.IADD R15, R15, 0x1, -R11 ;  /* 0x000000010f0fa824 */ /* 0x000fca00078e0a0b */
[----:B------:R-:W-:-:S04]  /*04a0*/  @!P3 IADD3 R15, PT, PT, -R15, RZ, RZ ;  /* 0x000000ff0f0fb210 */ /* 0x000fc80007ffe1ff */
[----:B------:R-:W-:Y:S02]  /*04b0*/  SEL R15, R12, R15, !P1 ;  /* 0x0000000f0c0f7207 */ /* 0x000fe40004800000 */
[----:B------:R-:W-:Y:S01]  /*04c0*/  ISETP.GE.AND P1, PT, R9, R8, PT ;  /* 0x000000080900720c */ /* 0x000fe20003f26270 */
[----:B--2---:R-:W-:Y:S02]  /*04d0*/  FFMA R11, R13, R16, 0.5 ;  /* 0x3f0000000d0b7423 */ /* 0x004fe40000000010 */
[----:B------:R-:W-:-:S05]  /*04e0*/  IMAD.WIDE R12, R15, 0x4, R4 ;  /* 0x000000040f0c7825 */ /* 0x000fca00078e0204 */
[----:B------:R0:W-:Y:S01]  /*04f0*/  STG.E desc[UR8][R12.64], R11 ;  /* 0x0000000b0c007986 */ /* 0x0001e2000c101908 */
[----:B------:R-:W-:Y:S06]  /*0500*/  BAR.SYNC.DEFER_BLOCKING 0x0 ;  /* 0x0000000000007b1d */ /* 0x000fec0000010000 */
[----:B------:R-:W-:Y:S05]  /*0510*/  @!P1 BRA `(.L_x_1) ;  /* 0xfffffffc003c9947 */ /* 0x000fea000383ffff */
.L_x_0:
[----:B------:R-:W-:Y:S05]  /*0520*/  @P0 BRA `(.L_x_2) ;  /* 0xfffffff800f00947 */ /* 0x000fea000383ffff */
[----:B------:R-:W-:Y:S05]  /*0530*/  EXIT ;  /* 0x000000000000794d */ /* 0x000fea0003800000 */
.L_x_3:
[----:B------:R-:W-:-:S00]  /*0540*/  BRA `(.L_x_3) ;  /* 0xfffffffc00fc7947 */ /* 0x000fc0000383ffff */
[----:B------:R-:W-:-:S00]  /*0550*/  NOP ;  /* 0x0000000000007918 */ /* 0x000fc00000000000 */
        /* <DEDUP_REMOVED lines=10> */
.L_x_138:


//--------------------- .text._Z26parallel_vector_ops_kernelPfS_S_ii --------------------------
	.section	.text._Z26parallel_vector_ops_kernelPfS_S_ii,"ax",@progbits
	.align	128
        .global         _Z26parallel_vector_ops_kernelPfS_S_ii
        .type           _Z26parallel_vector_ops_kernelPfS_S_ii,@function
        .size           _Z26parallel_vector_ops_kernelPfS_S_ii,(.L_x_135 - _Z26parallel_vector_ops_kernelPfS_S_ii)
        .other          _Z26parallel_vector_ops_kernelPfS_S_ii,@"STO_CUDA_ENTRY STV_DEFAULT"
_Z26parallel_vector_ops_kernelPfS_S_ii:
.text._Z26parallel_vector_ops_kernelPfS_S_ii:
[----:B------:R-:W-:Y:S01]  /*0000*/  LDC R1, c[0x0][0x37c] ;  /* 0x0000df00ff017b82 */ /* 0x000fe20000000800 */
[----:B------:R-:W0:Y:S07]  /*0010*/  S2R R0, SR_TID.X ;  /* 0x0000000000007919 */ /* 0x000e2e0000002100 */
[----:B------:R-:W0:Y:S08]  /*0020*/  S2UR UR4, SR_CTAID.X ;  /* 0x00000000000479c3 */ /* 0x000e300000002500 */
[----:B------:R-:W0:Y:S08]  /*0030*/  LDC R3, c[0x0][0x360] ;  /* 0x0000d800ff037b82 */ /* 0x000e300000000800 */
[----:B------:R-:W1:Y:S01]  /*0040*/  LDC.64 R6, c[0x0][0x398] ;  /* 0x0000e600ff067b82 */ /* 0x000e620000000a00 */
[----:B0-----:R-:W-:Y:S01]  /*0050*/  IMAD R3, R3, UR4, R0 ;  /* 0x0000000403037c24 */ /* 0x001fe2000f8e0200 */
[----:B-1----:R-:W-:-:S04]  /*0060*/  ISETP.GE.AND P0, PT, R7, 0x1, PT ;  /* 0x000000010700780c */ /* 0x002fc80003f06270 */
[----:B------:R-:W-:-:S13]  /*0070*/  ISETP.GE.OR P0, PT, R3, R6, !P0 ;  /* 0x000000060300720c */ /* 0x000fda0004706670 */
[----:B------:R-:W-:Y:S05]  /*0080*/  @P0 EXIT ;  /* 0x000000000000094d */ /* 0x000fea0003800000 */
[----:B------:R-:W0:Y:S01]  /*0090*/  LDC.64 R8, c[0x0][0x380] ;  /* 0x0000e000ff087b82 */ /* 0x000e220000000a00 */
[C---:B------:R-:W-:Y:S01]  /*00a0*/  ISETP.GE.U32.AND P0, PT, R7.reuse, 0x8, PT ;  /* 0x000000080700780c */ /* 0x040fe20003f06070 */
[----:B------:R-:W1:Y:S01]  /*00b0*/  LDCU.64 UR6, c[0x0][0x358] ;  /* 0x00006b00ff0677ac */ /* 0x000e620008000a00 */
[----:B------:R-:W-:-:S05]  /*00c0*/  LOP3.LUT R5, R7, 0x7, RZ, 0xc0, !PT ;  /* 0x0000000707057812 */ /* 0x000fca00078ec0ff */
[----:B------:R-:W2:Y:S08]  /*00d0*/  LDC.64 R10, c[0x0][0x388] ;  /* 0x0000e200ff0a7b82 */ /* 0x000eb00000000a00 */
[----:B------:R-:W3:Y:S01]  /*00e0*/  LDC.64 R12, c[0x0][0x390] ;  /* 0x0000e400ff0c7b82 */ /* 0x000ee20000000a00 */
[----:B0-----:R-:W-:-:S04]  /*00f0*/  IMAD.WIDE R8, R3, 0x4, R8 ;  /* 0x0000000403087825 */ /* 0x001fc800078e0208 */
[----:B--2---:R-:W-:-:S04]  /*0100*/  IMAD.WIDE R10, R3, 0x4, R10 ;  /* 0x00000004030a7825 */ /* 0x004fc800078e020a */
[----:B---3--:R-:W-:Y:S01]  /*0110*/  IMAD.WIDE R12, R3, 0x4, R12 ;  /* 0x00000004030c7825 */ /* 0x008fe200078e020c */
[----:B-1----:R-:W-:Y:S06]  /*0120*/  @!P0 BRA `(.L_x_4) ;  /* 0x0000001000908947 */ /* 0x002fec0003800000 */
[----:B------:R-:W-:-:S04]  /*0130*/  LOP3.LUT R4, R7, 0x7ffffff8, RZ, 0xc0, !PT ;  /* 0x7ffffff807047812 */ /* 0x000fc800078ec0ff */
[----:B------:R-:W-:-:S07]  /*0140*/  IADD3 R4, PT, PT, -R4, RZ, RZ ;  /* 0x000000ff04047210 */ /* 0x000fce0007ffe1ff */
.L_x_45:
[----:B------:R-:W2:Y:S04]  /*0150*/  LDG.E R23, desc[UR6][R8.64] ;  /* 0x0000000608177981 */ /* 0x000ea8000c1e1900 */
[----:B------:R-:W3:Y:S01]  /*0160*/  LDG.E R21, desc[UR6][R10.64] ;  /* 0x000000060a157981 */ /* 0x000ee2000c1e1900 */
[----:B------:R-:W-:Y:S01]  /*0170*/  IADD3 R4, PT, PT, R4, 0x8, RZ ;  /* 0x0000000804047810 */ /* 0x000fe20007ffe0ff */
[----:B------:R-:W-:Y:S03]  /*0180*/  BSSY.RECONVERGENT B0, `(.L_x_5) ;  /* 0x0000010000007945 */ /* 0x000fe60003800200 */
[----:B------:R-:W-:Y:S01]  /*0190*/  ISETP.NE.AND P2, PT, R4, RZ, PT ;  /* 0x000000ff0400720c */ /* 0x000fe20003f45270 */
[----:B0-2---:R-:W-:-:S04]  /*01a0*/  FFMA R3, R23, R23, 1 ;  /* 0x3f80000017037423 */ /* 0x005fc80000000017 */
[----:B------:R0:W1:Y:S01]  /*01b0*/  MUFU.RSQ R0, R3 ;  /* 0x0000000300007308 */ /* 0x0000620000001400 */
[----:B------:R-:W-:-:S04]  /*01c0*/  IADD3 R2, PT, PT, R3, -0xd000000, RZ ;  /* 0xf300000003027810 */ /* 0x000fc80007ffe0ff */
[----:B------:R-:W-:Y:S01]  /*01d0*/  ISETP.GT.U32.AND P0, PT, R2, 0x727fffff, PT ;  /* 0x727fffff0200780c */ /* 0x000fe20003f04070 */
[----:B---3--:R-:W-:-:S12]  /*01e0*/  FADD R2, R23, -R21 ;  /* 0x8000001517027221 */ /* 0x008fd80000000000 */
[----:B01----:R-:W-:Y:S05]  /*01f0*/  @!P0 BRA `(.L_x_6) ;  /* 0x0000000000108947 */ /* 0x003fea0003800000 */
[----:B------:R-:W-:-:S07]  /*0200*/  MOV R0, 0x220 ;  /* 0x0000022000007802 */ /* 0x000fce0000000f00 */
[----:B------:R-:W-:Y:S05]  /*0210*/  CALL.REL.NOINC `($__internal_0_$__cuda_sm20_sqrt_rn_f32_slowpath) ;  /* 0x0000002000747944 */ /* 0x000fea0003c00000 */
[----:B------:R-:W-:Y:S01]  /*0220*/  MOV R0, R16 ;  /* 0x0000001000007202 */ /* 0x000fe20000000f00 */
[----:B------:R-:W-:Y:S06]  /*0230*/  BRA `(.L_x_7) ;  /* 0x0000000000107947 */ /* 0x000fec0003800000 */
.L_x_6:
[----:B------:R-:W-:Y:S01]  /*0240*/  FMUL.FTZ R6, R3, R0 ;  /* 0x0000000003067220 */ /* 0x000fe20000410000 */
[----:B------:R-:W-:-:S03]  /*0250*/  FMUL.FTZ R0, R0, 0.5 ;  /* 0x3f00000000007820 */ /* 0x000fc60000410000 */
[----:B------:R-:W-:-:S04]  /*0260*/  FFMA R3, -R6, R6, R3 ;  /* 0x0000000606037223 */ /* 0x000fc80000000103 */
[----:B------:R-:W-:-:S07]  /*0270*/  FFMA R0, R3, R0, R6 ;  /* 0x0000000003007223 */ /* 0x000fce0000000006 */
.L_x_7:
[----:B------:R-:W-:Y:S05]  /*0280*/  BSYNC.RECONVERGENT B0 ;  /* 0x0000000000007941 */ /* 0x000fea0003800200 */
.L_x_5:
[----:B------:R-:W0:Y:S01]  /*0290*/  MUFU.RCP R3, R0 ;  /* 0x0000000000037308 */ /* 0x000e220000001000 */
[----:B------:R-:W-:Y:S07]  /*02a0*/  BSSY.RECONVERGENT B2, `(.L_x_8) ;  /* 0x000000c000027945 */ /* 0x000fee0003800200 */
[----:B------:R-:W1:Y:S01]  /*02b0*/  FCHK P0, R23, R0 ;  /* 0x0000000017007302 */ /* 0x000e620000000000 */
[----:B0-----:R-:W-:-:S04]  /*02c0*/  FFMA R6, R3, -R0, 1 ;  /* 0x3f80000003067423 */ /* 0x001fc80000000800 */
[----:B------:R-:W-:-:S04]  /*02d0*/  FFMA R6, R3, R6, R3 ;  /* 0x0000000603067223 */ /* 0x000fc80000000003 */
[----:B------:R-:W-:-:S04]  /*02e0*/  FFMA R3, R23, R6, RZ ;  /* 0x0000000617037223 */ /* 0x000fc800000000ff */
[----:B------:R-:W-:-:S04]  /*02f0*/  FFMA R7, R3, -R0, R23 ;  /* 0x8000000003077223 */ /* 0x000fc80000000017 */
[----:B------:R-:W-:Y:S01]  /*0300*/  FFMA R3, R6, R7, R3 ;  /* 0x0000000706037223 */ /* 0x000fe20000000003 */
[----:B-1----:R-:W-:Y:S06]  /*0310*/  @!P0 BRA `(.L_x_9) ;  /* 0x0000000000108947 */ /* 0x002fec0003800000 */
[----:B------:R-:W-:Y:S02]  /*0320*/  MOV R17, R23 ;  /* 0x0000001700117202 */ /* 0x000fe40000000f00 */
[----:B------:R-:W-:-:S07]  /*0330*/  MOV R6, 0x350 ;  /* 0x0000035000067802 */ /* 0x000fce0000000f00 */
[----:B------:R-:W-:Y:S05]  /*0340*/  CALL.REL.NOINC `($__internal_1_$__cuda_sm3x_div_rn_noftz_f32_slowpath) ;  /* 0x0000002000807944 */ /* 0x000fea0003c00000 */
[----:B------:R-:W-:-:S07]  /*0350*/  MOV R3, R0 ;  /* 0x0000000000037202 */ /* 0x000fce0000000f00 */
.L_x_9:
[----:B------:R-:W-:Y:S05]  /*0360*/  BSYNC.RECONVERGENT B2 ;  /* 0x0000000000027941 */ /* 0x000fea0003800200 */
.L_x_8:
[----:B------:R-:W-:-:S04]  /*0370*/  FFMA R2, R23, R21, |R2| ;  /* 0x0000001517027223 */ /* 0x000fc80000000402 */
[----:B------:R-:W-:-:S05]  /*0380*/  FADD R3, R2, R3 ;  /* 0x0000000302037221 */ /* 0x000fca0000000000 */
[----:B------:R0:W-:Y:S04]  /*0390*/  STG.E desc[UR6][R12.64], R3 ;  /* 0x000000030c007986 */ /* 0x0001e8000c101906 */
[----:B------:R-:W2:Y:S04]  /*03a0*/  LDG.E R23, desc[UR6][R8.64] ;  /* 0x0000000608177981 */ /* 0x000ea8000c1e1900 */
[----:B------:R-:W3:Y:S01]  /*03b0*/  LDG.E R21, desc[UR6][R10.64] ;  /* 0x000000060a157981 */ /* 0x000ee2000c1e1900 */
[----:B------:R-:W-:Y:S01]  /*03c0*/  BSSY.RECONVERGENT B0, `(.L_x_10) ;  /* 0x0000010000007945 */ /* 0x000fe20003800200 */
[----:B--2---:R-:W-:-:S04]  /*03d0*/  FFMA R0, R23, R23, 1 ;  /* 0x3f80000017007423 */ /* 0x004fc80000000017 */
[----:B------:R0:W1:Y:S01]  /*03e0*/  MUFU.RSQ R7, R0 ;  /* 0x0000000000077308 */ /* 0x0000620000001400 */
[----:B------:R-:W-:-:S04]  /*03f0*/  IADD3 R2, PT, PT, R0, -0xd000000, RZ ;  /* 0xf300000000027810 */ /* 0x000fc80007ffe0ff */
[----:B------:R-:W-:Y:S01]  /*0400*/  ISETP.GT.U32.AND P0, PT, R2, 0x727fffff, PT ;  /* 0x727fffff0200780c */ /* 0x000fe20003f04070 */
[----:B---3--:R-:W-:-:S12]  /*0410*/  FADD R2, R23, -R21 ;  /* 0x8000001517027221 */ /* 0x008fd80000000000 */
[----:B01----:R-:W-:Y:S05]  /*0420*/  @!P0 BRA `(.L_x_11) ;  /* 0x0000000000148947 */ /* 0x003fea0003800000 */
[----:B------:R-:W-:Y:S02]  /*0430*/  MOV R3, R0 ;  /* 0x0000000000037202 */ /* 0x000fe40000000f00 */
[----:B------:R-:W-:-:S07]  /*0440*/  MOV R0, 0x460 ;  /* 0x0000046000007802 */ /* 0x000fce0000000f00 */
[----:B------:R-:W-:Y:S05]  /*0450*/  CALL.REL.NOINC `($__internal_0_$__cuda_sm20_sqrt_rn_f32_slowpath) ;  /* 0x0000001c00e47944 */ /* 0x000fea0003c00000 */
[----:B------:R-:W-:Y:S01]  /*0460*/  MOV R0, R16 ;  /* 0x0000001000007202 */ /* 0x000fe20000000f00 */
[----:B------:R-:W-:Y:S06]  /*0470*/  BRA `(.L_x_12) ;  /* 0x0000000000107947 */ /* 0x000fec0003800000 */
.L_x_11:
[----:B------:R-:W-:Y:S01]  /*0480*/  FMUL.FTZ R3, R0, R7 ;  /* 0x0000000700037220 */ /* 0x000fe20000410000 */
[----:B------:R-:W-:-:S03]  /*0490*/  FMUL.FTZ R7, R7, 0.5 ;  /* 0x3f00000007077820 */ /* 0x000fc60000410000 */
[----:B------:R-:W-:-:S04]  /*04a0*/  FFMA R0, -R3, R3, R0 ;  /* 0x0000000303007223 */ /* 0x000fc80000000100 */
[----:B------:R-:W-:-:S07]  /*04b0*/  FFMA R0, R0, R7, R3 ;  /* 0x0000000700007223 */ /* 0x000fce0000000003 */
.L_x_12:
[----:B------:R-:W-:Y:S05]  /*04c0*/  BSYNC.RECONVERGENT B0 ;  /* 0x0000000000007941 */ /* 0x000fea0003800200 */
.L_x_10:
        /* <DEDUP_REMOVED lines=13> */
.L_x_14:
[----:B------:R-:W-:Y:S05]  /*05a0*/  BSYNC.RECONVERGENT B2 ;  /* 0x0000000000027941 */ /* 0x000fea0003800200 */
.L_x_13:
        /* <DEDUP_REMOVED lines=17> */
.L_x_16:
[----:B------:R-:W-:Y:S01]  /*06c0*/  FMUL.FTZ R3, R0, R7 ;  /* 0x0000000700037220 */ /* 0x000fe20000410000 */
[----:B------:R-:W-:-:S03]  /*06d0*/  FMUL.FTZ R7, R7, 0.5 ;  /* 0x3f00000007077820 */ /* 0x000fc60000410000 */
[----:B------:R-:W-:-:S04]  /*06e0*/  FFMA R0, -R3, R3, R0 ;  /* 0x0000000303007223 */ /* 0x000fc80000000100 */
[----:B------:R-:W-:-:S07]  /*06f0*/  FFMA R0, R0, R7, R3 ;  /* 0x0000000700007223 */ /* 0x000fce0000000003 */
.L_x_17:
[----:B------:R-:W-:Y:S05]  /*0700*/  BSYNC.RECONVERGENT B0 ;  /* 0x0000000000007941 */ /* 0x000fea0003800200 */
.L_x_15:
        /* <DEDUP_REMOVED lines=13> */
.L_x_19:
[----:B------:R-:W-:Y:S05]  /*07e0*/  BSYNC.RECONVERGENT B2 ;  /* 0x0000000000027941 */ /* 0x000fea0003800200 */
.L_x_18:
        /* <DEDUP_REMOVED lines=8> */
[----:B------:R-:W-:Y:S01]  /*0870*/  IADD3 R6, PT, PT, R0, -0xd000000, RZ ;  /* 0xf300000000067810 */ /* 0x000fe20007ffe0ff */
[----:B---3--:R-:W-:-:S03]  /*0880*/  FADD R21, R18, -R2 ;  /* 0x8000000212157221 */ /* 0x008fc60000000000 */
[----:B------:R-:W-:-:S13]  /*0890*/  ISETP.GT.U32.AND P0, PT, R6, 0x727fffff, PT ;  /* 0x727fffff0600780c */ /* 0x000fda0003f04070 */
[----:B01----:R-:W-:Y:S05]  /*08a0*/  @!P0 BRA `(.L_x_21) ;  /* 0x0000000000148947 */ /* 0x003fea0003800000 */
[----:B------:R-:W-:Y:S02]  /*08b0*/  MOV R3, R0 ;  /* 0x0000000000037202 */ /* 0x000fe40000000f00 */
[----:B------:R-:W-:-:S07]  /*08c0*/  MOV R0, 0x8e0 ;  /* 0x000008e000007802 */ /* 0x000fce0000000f00 */
[----:B------:R-:W-:Y:S05]  /*08d0*/  CALL.REL.NOINC `($__internal_0_$__cuda_sm20_sqrt_rn_f32_slowpath) ;  /* 0x0000001800c47944 */ /* 0x000fea0003c00000 */
[----:B------:R-:W-:Y:S01]  /*08e0*/  MOV R0, R16 ;  /* 0x0000001000007202 */ /* 0x000fe20000000f00 */
[----:B------:R-:W-:Y:S06]  /*08f0*/  BRA `(.L_x_22) ;  /* 0x0000000000107947 */ /* 0x000fec0003800000 */
.L_x_21:
[----:B------:R-:W-:Y:S01]  /*0900*/  FMUL.FTZ R3, R0, R7 ;  /* 0x0000000700037220 */ /* 0x000fe20000410000 */
[----:B------:R-:W-:-:S03]  /*0910*/  FMUL.FTZ R7, R7, 0.5 ;  /* 0x3f00000007077820 */ /* 0x000fc60000410000 */
[----:B------:R-:W-:-:S04]  /*0920*/  FFMA R0, -R3, R3, R0 ;  /* 0x0000000303007223 */ /* 0x000fc80000000100 */
[----:B------:R-:W-:-:S07]  /*0930*/  FFMA R0, R0, R7, R3 ;  /* 0x0000000700007223 */ /* 0x000fce0000000003 */
.L_x_22:
[----:B------:R-:W-:Y:S05]  /*0940*/  BSYNC.RECONVERGENT B0 ;  /* 0x0000000000007941 */ /* 0x000fea0003800200 */
.L_x_20:
        /* <DEDUP_REMOVED lines=13> */
.L_x_24:
[----:B------:R-:W-:Y:S05]  /*0a20*/  BSYNC.RECONVERGENT B2 ;  /* 0x0000000000027941 */ /* 0x000fea0003800200 */
.L_x_23:
        /* <DEDUP_REMOVED lines=17> */
.L_x_26:
[----:B------:R-:W-:Y:S01]  /*0b40*/  FMUL.FTZ R3, R0, R7 ;  /* 0x0000000700037220 */ /* 0x000fe20000410000 */
[----:B------:R-:W-:-:S03]  /*0b50*/  FMUL.FTZ R7, R7, 0.5 ;  /* 0x3f00000007077820 */ /* 0x000fc60000410000 */
[----:B------:R-:W-:-:S04]  /*0b60*/  FFMA R0, -R3, R3, R0 ;  /* 0x0000000303007223 */ /* 0x000fc80000000100 */
[----:B------:R-:W-:-:S07]  /*0b70*/  FFMA R0, R0, R7, R3 ;  /* 0x0000000700007223 */ /* 0x000fce0000000003 */
.L_x_27:
[----:B------:R-:W-:Y:S05]  /*0b80*/  BSYNC.RECONVERGENT B0 ;  /* 0x0000000000007941 */ /* 0x000fea0003800200 */
.L_x_25:
        /* <DEDUP_REMOVED lines=13> */
.L_x_29:
[----:B------:R-:W-:Y:S05]  /*0c60*/  BSYNC.RECONVERGENT B2 ;  /* 0x0000000000027941 */ /* 0x000fea0003800200 */
.L_x_28:
        /* <DEDUP_REMOVED lines=17> */
.L_x_31:
[----:B------:R-:W-:Y:S01]  /*0d80*/  FMUL.FTZ R3, R0, R7 ;  /* 0x0000000700037220 */ /* 0x000fe20000410000 */
[----:B------:R-:W-:-:S03]  /*0d90*/  FMUL.FTZ R7, R7, 0.5 ;  /* 0x3f00000007077820 */ /* 0x000fc60000410000 */
[----:B------:R-:W-:-:S04]  /*0da0*/  FFMA R0, -R3, R3, R0 ;  /* 0x0000000303007223 */ /* 0x000fc80000000100 */
[----:B------:R-:W-:-:S07]  /*0db0*/  FFMA R0, R0, R7, R3 ;  /* 0x0000000700007223 */ /* 0x000fce0000000003 */
.L_x_32:
[----:B------:R-:W-:Y:S05]  /*0dc0*/  BSYNC.RECONVERGENT B0 ;  /* 0x0000000000007941 */ /* 0x000fea0003800200 */
.L_x_30:
        /* <DEDUP_REMOVED lines=13> */
.L_x_34:
[----:B------:R-:W-:Y:S05]  /*0ea0*/  BSYNC.RECONVERGENT B2 ;  /* 0x0000000000027941 */ /* 0x000fea0003800200 */
.L_x_33:
        /* <DEDUP_REMOVED lines=17> */
.L_x_36:
[----:B------:R-:W-:Y:S01]  /*0fc0*/  FMUL.FTZ R3, R0, R7 ;  /* 0x0000000700037220 */ /* 0x000fe20000410000 */
[----:B------:R-:W-:-:S03]  /*0fd0*/  FMUL.FTZ R7, R7, 0.5 ;  /* 0x3f00000007077820 */ /* 0x000fc60000410000 */
[----:B------:R-:W-:-:S04]  /*0fe0*/  FFMA R0, -R3, R3, R0 ;  /* 0x0000000303007223 */ /* 0x000fc80000000100 */
[----:B------:R-:W-:-:S07]  /*0ff0*/  FFMA R0, R0, R7, R3 ;  /* 0x0000000700007223 */ /* 0x000fce0000000003 */
.L_x_37:
[----:B------:R-:W-:Y:S05]  /*1000*/  BSYNC.RECONVERGENT B0 ;  /* 0x0000000000007941 */ /* 0x000fea0003800200 */
.L_x_35:
        /* <DEDUP_REMOVED lines=13> */
.L_x_39:
[----:B------:R-:W-:Y:S05]  /*10e0*/  BSYNC.RECONVERGENT B2 ;  /* 0x0000000000027941 */ /* 0x000fea0003800200 */
.L_x_38:
        /* <DEDUP_REMOVED lines=17> */
.L_x_41:
[----:B------:R-:W-:Y:S01]  /*1200*/  FMUL.FTZ R3, R0, R7 ;  /* 0x0000000700037220 */ /* 0x000fe20000410000 */
[----:B------:R-:W-:-:S03]  /*1210*/  FMUL.FTZ R7, R7, 0.5 ;  /* 0x3f00000007077820 */ /* 0x000fc60000410000 */
[----:B------:R-:W-:-:S04]  /*1220*/  FFMA R0, -R3, R3, R0 ;  /* 0x0000000303007223 */ /* 0x000fc80000000100 */
[----:B------:R-:W-:-:S07]  /*1230*/  FFMA R0, R0, R7, R3 ;  /* 0x0000000700007223 */ /* 0x000fce0000000003 */
.L_x_42:
[----:B------:R-:W-:Y:S05]  /*1240*/  BSYNC.RECONVERGENT B0 ;  /* 0x0000000000007941 */ /* 0x000fea0003800200 */
.L_x_40:
        /* <DEDUP_REMOVED lines=13> */
.L_x_44:
[----:B------:R-:W-:Y:S05]  /*1320*/  BSYNC.RECONVERGENT B2 ;  /* 0x0000000000027941 */ /* 0x000fea0003800200 */
.L_x_43:
[----:B------:R-:W-:-:S04]  /*1330*/  FFMA R2, R2, R23, |R21| ;  /* 0x0000001702027223 */ /* 0x000fc80000000415 */
[----:B------:R-:W-:-:S05]  /*1340*/  FADD R3, R2, R3 ;  /* 0x0000000302037221 */ /* 0x000fca0000000000 */
[----:B------:R0:W-:Y:S01]  /*1350*/  STG.E desc[UR6][R12.64], R3 ;  /* 0x000000030c007986 */ /* 0x0001e2000c101906 */
[----:B------:R-:W-:Y:S05]  /*1360*/  @P2 BRA `(.L_x_45) ;  /* 0xffffffec00782947 */ /* 0x000fea000383ffff */
.L_x_4:
[----:B------:R-:W-:-:S13]  /*1370*/  ISETP.NE.AND P0, PT, R5, RZ, PT ;  /* 0x000000ff0500720c */ /* 0x000fda0003f05270 */
[----:B------:R-:W-:Y:S05]  /*1380*/  @!P0 EXIT ;  /* 0x000000000000894d */ /* 0x000fea0003800000 */
[----:B------:R-:W1:Y:S01]  /*1390*/  LDCU UR4, c[0x0][0x39c] ;  /* 0x00007380ff0477ac */ /* 0x000e620008000800 */
[----:B------:R-:W-:Y:S01]  /*13a0*/  ISETP.GE.U32.AND P0, PT, R5, 0x4, PT ;  /* 0x000000040500780c */ /* 0x000fe20003f06070 */
[----:B-1----:R-:W-:-:S12]  /*13b0*/  ULOP3.LUT UR4, UR4, 0x3, URZ, 0xc0, !UPT ;  /* 0x0000000304047892 */ /* 0x002fd8000f8ec0ff */
[----:B------:R-:W-:Y:S05]  /*13c0*/  @!P0 BRA `(.L_x_46) ;  /* 0x00000008003c8947 */ /* 0x000fea0003800000 */
[----:B------:R-:W0:Y:S04]  /*13d0*/  LDG.E R21, desc[UR6][R8.64] ;  /* 0x0000000608157981 */ /* 0x000e28000c1e1900 */
[----:B------:R1:W5:Y:S01]  /*13e0*/  LDG.E R5, desc[UR6][R10.64] ;  /* 0x000000060a057981 */ /* 0x000362000c1e1900 */
[----:B------:R-:W-:Y:S01]  /*13f0*/  BSSY.RECONVERGENT B0, `(.L_x_47) ;  /* 0x000000e000007945 */ /* 0x000fe20003800200 */
[----:B0-----:R-:W-:-:S04]  /*1400*/  FFMA R3, R21, R21, 1 ;  /* 0x3f80000015037423 */ /* 0x001fc80000000015 */
[----:B------:R1:W0:Y:S01]  /*1410*/  MUFU.RSQ R0, R3 ;  /* 0x0000000300007308 */ /* 0x0002220000001400 */
[----:B------:R-:W-:-:S04]  /*1420*/  IADD3 R2, PT, PT, R3, -0xd000000, RZ ;  /* 0xf300000003027810 */ /* 0x000fc80007ffe0ff */
[----:B------:R-:W-:-:S13]  /*1430*/  ISETP.GT.U32.AND P0, PT, R2, 0x727fffff, PT ;  /* 0x727fffff0200780c */ /* 0x000fda0003f04070 */
[----:B01----:R-:W-:Y:S05]  /*1440*/  @!P0 BRA `(.L_x_48) ;  /* 0x0000000000108947 */ /* 0x003fea0003800000 */
[----:B------:R-:W-:-:S07]  /*1450*/  MOV R0, 0x1470 ;  /* 0x0000147000007802 */ /* 0x000fce0000000f00 */
[----:B-----5:R-:W-:Y:S05]  /*1460*/  CALL.REL.NOINC `($__internal_0_$__cuda_sm20_sqrt_rn_f32_slowpath) ;  /* 0x0000000c00e07944 */ /* 0x020fea0003c00000 */
[----:B------:R-:W-:Y:S01]  /*1470*/  MOV R0, R16 ;  /* 0x0000001000007202 */ /* 0x000fe20000000f00 */
[----:B------:R-:W-:Y:S06]  /*1480*/  BRA `(.L_x_49) ;  /* 0x0000000000107947 */ /* 0x000fec0003800000 */
.L_x_48:
[----:B------:R-:W-:Y:S01]  /*1490*/  FMUL.FTZ R2, R3, R0 ;  /* 0x0000000003027220 */ /* 0x000fe20000410000 */
[----:B------:R-:W-:-:S03]  /*14a0*/  FMUL.FTZ R0, R0, 0.5 ;  /* 0x3f00000000007820 */ /* 0x000fc60000410000 */
[----:B------:R-:W-:-:S04]  /*14b0*/  FFMA R3, -R2, R2, R3 ;  /* 0x0000000202037223 */ /* 0x000fc80000000103 */
[----:B------:R-:W-:-:S07]  /*14c0*/  FFMA R0, R3, R0, R2 ;  /* 0x0000000003007223 */ /* 0x000fce0000000002 */
.L_x_49:
[----:B------:R-:W-:Y:S05]  /*14d0*/  BSYNC.RECONVERGENT B0 ;  /* 0x0000000000007941 */ /* 0x000fea0003800200 */
.L_x_47:
[----:B------:R-:W0:Y:S01]  /*14e0*/  MUFU.RCP R3, R0 ;  /* 0x0000000000037308 */ /* 0x000e220000001000 */
[----:B------:R-:W-:Y:S07]  /*14f0*/  BSSY.RECONVERGENT B2, `(.L_x_50) ;  /* 0x000000d000027945 */ /* 0x000fee0003800200 */
[----:B------:R-:W1:Y:S01]  /*1500*/  FCHK P0, R21, R0 ;  /* 0x0000000015007302 */ /* 0x000e620000000000 */
[----:B0-----:R-:W-:-:S04]  /*1510*/  FFMA R2, R3, -R0, 1 ;  /* 0x3f80000003027423 */ /* 0x001fc80000000800 */
[----:B------:R-:W-:Y:S01]  /*1520*/  FFMA R4, R3, R2, R3 ;  /* 0x0000000203047223 */ /* 0x000fe20000000003 */
[----:B-----5:R-:W-:-:S03]  /*1530*/  FADD R2, R21, -R5 ;  /* 0x8000000515027221 */ /* 0x020fc60000000000 */
        /* <DEDUP_REMOVED lines=8> */
.L_x_51:
[----:B------:R-:W-:Y:S05]  /*15c0*/  BSYNC.RECONVERGENT B2 ;  /* 0x0000000000027941 */ /* 0x000fea0003800200 */
.L_x_50:
[----:B------:R-:W-:-:S04]  /*15d0*/  FFMA R2, R21, R5, |R2| ;  /* 0x0000000515027223 */ /* 0x000fc80000000402 */
[----:B------:R-:W-:-:S05]  /*15e0*/  FADD R3, R2, R3 ;  /* 0x0000000302037221 */ /* 0x000fca0000000000 */
[----:B------:R0:W-:Y:S04]  /*15f0*/  STG.E desc[UR6][R12.64], R3 ;  /* 0x000000030c007986 */ /* 0x0001e8000c101906 */
[----:B------:R-:W2:Y:S04]  /*1600*/  LDG.E R21, desc[UR6][R8.64] ;  /* 0x0000000608157981 */ /* 0x000ea8000c1e1900 */
[----:B------:R0:W5:Y:S01]  /*1610*/  LDG.E R5, desc[UR6][R10.64] ;  /* 0x000000060a057981 */ /* 0x000162000c1e1900 */
[----:B------:R-:W-:Y:S01]  /*1620*/  BSSY.RECONVERGENT B0, `(.L_x_52) ;  /* 0x000000f000007945 */ /* 0x000fe20003800200 */
[----:B--2---:R-:W-:-:S04]  /*1630*/  FFMA R0, R21, R21, 1 ;  /* 0x3f80000015007423 */ /* 0x004fc80000000015 */
[----:B------:R0:W1:Y:S01]  /*1640*/  MUFU.RSQ R7, R0 ;  /* 0x0000000000077308 */ /* 0x0000620000001400 */
[----:B------:R-:W-:-:S04]  /*1650*/  IADD3 R2, PT, PT, R0, -0xd000000, RZ ;  /* 0xf300000000027810 */ /* 0x000fc80007ffe0ff */
[----:B------:R-:W-:-:S13]  /*1660*/  ISETP.GT.U32.AND P0, PT, R2, 0x727fffff, PT ;  /* 0x727fffff0200780c */ /* 0x000fda0003f04070 */
[----:B01----:R-:W-:Y:S05]  /*1670*/  @!P0 BRA `(.L_x_53) ;  /* 0x0000000000148947 */ /* 0x003fea0003800000 */
[----:B------:R-:W-:Y:S02]  /*1680*/  MOV R3, R0 ;  /* 0x0000000000037202 */ /* 0x000fe40000000f00 */
[----:B------:R-:W-:-:S07]  /*1690*/  MOV R0, 0x16b0 ;  /* 0x000016b000007802 */ /* 0x000fce0000000f00 */
[----:B-----5:R-:W-:Y:S05]  /*16a0*/  CALL.REL.NOINC `($__internal_0_$__cuda_sm20_sqrt_rn_f32_slowpath) ;  /* 0x0000000c00507944 */ /* 0x020fea0003c00000 */
[----:B------:R-:W-:Y:S01]  /*16b0*/  MOV R0, R16 ;  /* 0x0000001000007202 */ /* 0x000fe20000000f00 */
[----:B------:R-:W-:Y:S06]  /*16c0*/  BRA `(.L_x_54) ;  /* 0x0000000000107947 */ /* 0x000fec0003800000 */
.L_x_53:
[----:B------:R-:W-:Y:S01]  /*16d0*/  FMUL.FTZ R3, R0, R7 ;  /* 0x0000000700037220 */ /* 0x000fe20000410000 */
[----:B------:R-:W-:-:S03]  /*16e0*/  FMUL.FTZ R7, R7, 0.5 ;  /* 0x3f00000007077820 */ /* 0x000fc60000410000 */
[----:B------:R-:W-:-:S04]  /*16f0*/  FFMA R0, -R3, R3, R0 ;  /* 0x0000000303007223 */ /* 0x000fc80000000100 */
[----:B------:R-:W-:-:S07]  /*1700*/  FFMA R0, R0, R7, R3 ;  /* 0x0000000700007223 */ /* 0x000fce0000000003 */
.L_x_54:
[----:B------:R-:W-:Y:S05]  /*1710*/  BSYNC.RECONVERGENT B0 ;  /* 0x0000000000007941 */ /* 0x000fea0003800200 */
.L_x_52:
        /* <DEDUP_REMOVED lines=14> */
.L_x_56:
[----:B------:R-:W-:Y:S05]  /*1800*/  BSYNC.RECONVERGENT B2 ;  /* 0x0000000000027941 */ /* 0x000fea0003800200 */
.L_x_55:
        /* <DEDUP_REMOVED lines=16> */
.L_x_58:
[----:B------:R-:W-:Y:S01]  /*1910*/  FMUL.FTZ R3, R0, R7 ;  /* 0x0000000700037220 */ /* 0x000fe20000410000 */
[----:B------:R-:W-:-:S03]  /*1920*/  FMUL.FTZ R7, R7, 0.5 ;  /* 0x3f00000007077820 */ /* 0x000fc60000410000 */
[----:B------:R-:W-:-:S04]  /*1930*/  FFMA R0, -R3, R3, R0 ;  /* 0x0000000303007223 */ /* 0x000fc80000000100 */
[----:B------:R-:W-:-:S07]  /*1940*/  FFMA R0, R0, R7, R3 ;  /* 0x0000000700007223 */ /* 0x000fce0000000003 */
.L_x_59:
[----:B------:R-:W-:Y:S05]  /*1950*/  BSYNC.RECONVERGENT B0 ;  /* 0x0000000000007941 */ /* 0x000fea0003800200 */
.L_x_57:
        /* <DEDUP_REMOVED lines=14> */
.L_x_61:
[----:B------:R-:W-:Y:S05]  /*1a40*/  BSYNC.RECONVERGENT B2 ;  /* 0x0000000000027941 */ /* 0x000fea0003800200 */
.L_x_60:
        /* <DEDUP_REMOVED lines=16> */
.L_x_63:
[----:B------:R-:W-:Y:S01]  /*1b50*/  FMUL.FTZ R3, R0, R7 ;  /* 0x0000000700037220 */ /* 0x000fe20000410000 */
[----:B------:R-:W-:-:S03]  /*1b60*/  FMUL.FTZ R7, R7, 0.5 ;  /* 0x3f00000007077820 */ /* 0x000fc60000410000 */
[----:B------:R-:W-:-:S04]  /*1b70*/  FFMA R0, -R3, R3, R0 ;  /* 0x0000000303007223 */ /* 0x000fc80000000100 */
[----:B------:R-:W-:-:S07]  /*1b80*/  FFMA R0, R0, R7, R3 ;  /* 0x0000000700007223 */ /* 0x000fce0000000003 */
.L_x_64:
[----:B------:R-:W-:Y:S05]  /*1b90*/  BSYNC.RECONVERGENT B0 ;  /* 0x0000000000007941 */ /* 0x000fea0003800200 */
.L_x_62:
        /* <DEDUP_REMOVED lines=14> */
.L_x_66:
[----:B------:R-:W-:Y:S05]  /*1c80*/  BSYNC.RECONVERGENT B2 ;  /* 0x0000000000027941 */ /* 0x000fea0003800200 */
.L_x_65:
[----:B------:R-:W-:-:S04]  /*1c90*/  FFMA R2, R21, R5, |R2| ;  /* 0x0000000515027223 */ /* 0x000fc80000000402 */
[----:B------:R-:W-:-:S05]  /*1ca0*/  FADD R3, R2, R3 ;  /* 0x0000000302037221 */ /* 0x000fca0000000000 */
[----:B------:R1:W-:Y:S02]  /*1cb0*/  STG.E desc[UR6][R12.64], R3 ;  /* 0x000000030c007986 */ /* 0x0003e4000c101906 */
.L_x_46:
[----:B------:R-:W-:-:S13]  /*1cc0*/  ISETP.NE.AND P0, PT, RZ, UR4, PT ;  /* 0x00000004ff007c0c */ /* 0x000fda000bf05270 */
[----:B------:R-:W-:Y:S05]  /*1cd0*/  @!P0 EXIT ;  /* 0x000000000000894d */ /* 0x000fea0003800000 */
[----:B------:R-:W-:-:S09]  /*1ce0*/  UISETP.NE.AND UP0, UPT, UR4, 0x1, UPT ;  /* 0x000000010400788c */ /* 0x000fd2000bf05270 */
[----:B------:R-:W-:Y:S05]  /*1cf0*/  BRA.U !UP0, `(.L_x_67) ;  /* 0x00000005081c7547 */ /* 0x000fea000b800000 */
[----:B------:R-:W0:Y:S04]  /*1d00*/  LDG.E R21, desc[UR6][R8.64] ;  /* 0x0000000608157981 */ /* 0x000e28000c1e1900 */
[----:B------:R2:W5:Y:S01]  /*1d10*/  LDG.E R5, desc[UR6][R10.64] ;  /* 0x000000060a057981 */ /* 0x000562000c1e1900 */
[----:B------:R-:W-:Y:S01]  /*1d20*/  BSSY.RECONVERGENT B0, `(.L_x_68) ;  /* 0x000000e000007945 */ /* 0x000fe20003800200 */
[----:B01----:R-:W-:-:S04]  /*1d30*/  FFMA R3, R21, R21, 1 ;  /* 0x3f80000015037423 */ /* 0x003fc80000000015 */
[----:B------:R2:W0:Y:S01]  /*1d40*/  MUFU.RSQ R0, R3 ;  /* 0x0000000300007308 */ /* 0x0004220000001400 */
[----:B------:R-:W-:-:S04]  /*1d50*/  IADD3 R2, PT, PT, R3, -0xd000000, RZ ;  /* 0xf300000003027810 */ /* 0x000fc80007ffe0ff */
[----:B------:R-:W-:-:S13]  /*1d60*/  ISETP.GT.U32.AND P0, PT, R2, 0x727fffff, PT ;  /* 0x727fffff0200780c */ /* 0x000fda0003f04070 */
[----:B0-2---:R-:W-:Y:S05]  /*1d70*/  @!P0 BRA `(.L_x_69) ;  /* 0x0000000000108947 */ /* 0x005fea0003800000 */
[----:B------:R-:W-:-:S07]  /*1d80*/  MOV R0, 0x1da0 ;  /* 0x00001da000007802 */ /* 0x000fce0000000f00 */
[----:B-----5:R-:W-:Y:S05]  /*1d90*/  CALL.REL.NOINC `($__internal_0_$__cuda_sm20_sqrt_rn_f32_slowpath) ;  /* 0x0000000400947944 */ /* 0x020fea0003c00000 */
[----:B------:R-:W-:Y:S01]  /*1da0*/  MOV R0, R16 ;  /* 0x0000001000007202 */ /* 0x000fe20000000f00 */
[----:B------:R-:W-:Y:S06]  /*1db0*/  BRA `(.L_x_70) ;  /* 0x0000000000107947 */ /* 0x000fec0003800000 */
.L_x_69:
[----:B------:R-:W-:Y:S01]  /*1dc0*/  FMUL.FTZ R2, R3, R0 ;  /* 0x0000000003027220 */ /* 0x000fe20000410000 */
[----:B------:R-:W-:-:S03]  /*1dd0*/  FMUL.FTZ R0, R0, 0.5 ;  /* 0x3f00000000007820 */ /* 0x000fc60000410000 */
[----:B------:R-:W-:-:S04]  /*1de0*/  FFMA R3, -R2, R2, R3 ;  /* 0x0000000202037223 */ /* 0x000fc80000000103 */
[----:B------:R-:W-:-:S07]  /*1df0*/  FFMA R0, R3, R0, R2 ;  /* 0x0000000003007223 */ /* 0x000fce0000000002 */
.L_x_70:
[----:B------:R-:W-:Y:S05]  /*1e00*/  BSYNC.RECONVERGENT B0 ;  /* 0x0000000000007941 */ /* 0x000fea0003800200 */
.L_x_68:
        /* <DEDUP_REMOVED lines=14> */
.L_x_72:
[----:B------:R-:W-:Y:S05]  /*1ef0*/  BSYNC.RECONVERGENT B2 ;  /* 0x0000000000027941 */ /* 0x000fea0003800200 */
.L_x_71:
        /* <DEDUP_REMOVED lines=16> */
.L_x_74:
[----:B------:R-:W-:Y:S01]  /*2000*/  FMUL.FTZ R3, R0, R7 ;  /* 0x0000000700037220 */ /* 0x000fe20000410000 */
[----:B------:R-:W-:-:S03]  /*2010*/  FMUL.FTZ R7, R7, 0.5 ;  /* 0x3f00000007077820 */ /* 0x000fc60000410000 */
[----:B------:R-:W-:-:S04]  /*2020*/  FFMA R0, -R3, R3, R0 ;  /* 0x0000000303007223 */ /* 0x000fc80000000100 */
[----:B------:R-:W-:-:S07]  /*2030*/  FFMA R0, R0, R7, R3 ;  /* 0x0000000700007223 */ /* 0x000fce0000000003 */
.L_x_75:
[----:B------:R-:W-:Y:S05]  /*2040*/  BSYNC.RECONVERGENT B0 ;  /* 0x0000000000007941 */ /* 0x000fea0003800200 */
.L_x_73:
        /* <DEDUP_REMOVED lines=14> */
.L_x_77:
[----:B------:R-:W-:Y:S05]  /*2130*/  BSYNC.RECONVERGENT B2 ;  /* 0x0000000000027941 */ /* 0x000fea0003800200 */
.L_x_76:
[----:B------:R-:W-:-:S04]  /*2140*/  FFMA R2, R21, R5, |R2| ;  /* 0x0000000515027223 */ /* 0x000fc80000000402 */
[----:B------:R-:W-:-:S05]  /*2150*/  FADD R3, R2, R3 ;  /* 0x0000000302037221 */ /* 0x000fca0000000000 */
[----:B------:R2:W-:Y:S02]  /*2160*/  STG.E desc[UR6][R12.64], R3 ;  /* 0x000000030c007986 */ /* 0x0005e4000c101906 */
.L_x_67:
[----:B------:R-:W3:Y:S02]  /*2170*/  LDC R0, c[0x0][0x39c] ;  /* 0x0000e700ff007b82 */ /* 0x000ee40000000800 */
[----:B---3--:R-:W-:-:S04]  /*2180*/  LOP3.LUT R0, R0, 0x1, RZ, 0xc0, !PT ;  /* 0x0000000100007812 */ /* 0x008fc800078ec0ff */
[----:B------:R-:W-:-:S13]  /*2190*/  ISETP.NE.U32.AND P0, PT, R0, 0x1, PT ;  /* 0x000000010000780c */ /* 0x000fda0003f05070 */
[----:B------:R-:W-:Y:S05]  /*21a0*/  @P0 EXIT ;  /* 0x000000000000094d */ /* 0x000fea0003800000 */
[----:B------:R-:W0:Y:S04]  /*21b0*/  LDG.E R8, desc[UR6][R8.64] ;  /* 0x0000000608087981 */ /* 0x000e28000c1e1900 */
[----:B------:R3:W5:Y:S01]  /*21c0*/  LDG.E R11, desc[UR6][R10.64] ;  /* 0x000000060a0b7981 */ /* 0x000762000c1e1900 */
[----:B------:R-:W-:Y:S01]  /*21d0*/  BSSY.RECONVERGENT B0, `(.L_x_78) ;  /* 0x000000e000007945 */ /* 0x000fe20003800200 */
[----:B012---:R-:W-:-:S04]  /*21e0*/  FFMA R3, R8, R8, 1 ;  /* 0x3f80000008037423 */ /* 0x007fc80000000008 */
[----:B------:R3:W0:Y:S01]  /*21f0*/  MUFU.RSQ R0, R3 ;  /* 0x0000000300007308 */ /* 0x0006220000001400 */
[----:B------:R-:W-:-:S04]  /*2200*/  IADD3 R2, PT, PT, R3, -0xd000000, RZ ;  /* 0xf300000003027810 */ /* 0x000fc80007ffe0ff */
[----:B------:R-:W-:-:S13]  /*2210*/  ISETP.GT.U32.AND P0, PT, R2, 0x727fffff, PT ;  /* 0x727fffff0200780c */ /* 0x000fda0003f04070 */
[----:B0--3--:R-:W-:Y:S05]  /*2220*/  @!P0 BRA `(.L_x_79) ;  /* 0x0000000000108947 */ /* 0x009fea0003800000 */
[----:B------:R-:W-:-:S07]  /*2230*/  MOV R0, 0x2250 ;  /* 0x0000225000007802 */ /* 0x000fce0000000f00 */
[----:B-----5:R-:W-:Y:S05]  /*2240*/  CALL.REL.NOINC `($__internal_0_$__cuda_sm20_sqrt_rn_f32_slowpath) ;  /* 0x0000000000687944 */ /* 0x020fea0003c00000 */
[----:B------:R-:W-:Y:S01]  /*2250*/  MOV R0, R16 ;  /* 0x0000001000007202 */ /* 0x000fe20000000f00 */
[----:B------:R-:W-:Y:S06]  /*2260*/  BRA `(.L_x_80) ;  /* 0x0000000000107947 */ /* 0x000fec0003800000 */
.L_x_79:
[----:B------:R-:W-:Y:S01]  /*2270*/  FMUL.FTZ R2, R3, R0 ;  /* 0x0000000003027220 */ /* 0x000fe20000410000 */
[----:B------:R-:W-:-:S03]  /*2280*/  FMUL.FTZ R0, R0, 0.5 ;  /* 0x3f00000000007820 */ /* 0x000fc60000410000 */
[----:B------:R-:W-:-:S04]  /*2290*/  FFMA R3, -R2, R2, R3 ;  /* 0x0000000202037223 */ /* 0x000fc80000000103 */
[----:B------:R-:W-:-:S07]  /*22a0*/  FFMA R0, R3, R0, R2 ;  /* 0x0000000003007223 */ /* 0x000fce0000000002 */
.L_x_80:
[----:B------:R-:W-:Y:S05]  /*22b0*/  BSYNC.RECONVERGENT B0 ;  /* 0x0000000000007941 */ /* 0x000fea0003800200 */
.L_x_78:
[----:B------:R-:W0:Y:S01]  /*22c0*/  MUFU.RCP R3, R0 ;  /* 0x0000000000037308 */ /* 0x000e220000001000 */
[----:B------:R-:W-:Y:S01]  /*22d0*/  BSSY.RECONVERGENT B2, `(.L_x_81) ;  /* 0x000000d000027945 */ /* 0x000fe20003800200 */
[----:B-----5:R-:W-:-:S06]  /*22e0*/  FADD R5, R8, -R11 ;  /* 0x8000000b08057221 */ /* 0x020fcc0000000000 */
        /* <DEDUP_REMOVED lines=11> */
.L_x_82:
[----:B------:R-:W-:Y:S05]  /*23a0*/  BSYNC.RECONVERGENT B2 ;  /* 0x0000000000027941 */ /* 0x000fea0003800200 */
.L_x_81:
[----:B------:R-:W-:-:S04]  /*23b0*/  FFMA R5, R8, R11, |R5| ;  /* 0x0000000b08057223 */ /* 0x000fc80000000405 */
[----:B------:R-:W-:-:S05]  /*23c0*/  FADD R5, R5, R2 ;  /* 0x0000000205057221 */ /* 0x000fca0000000000 */
[----:B------:R-:W-:Y:S01]  /*23d0*/  STG.E desc[UR6][R12.64], R5 ;  /* 0x000000050c007986 */ /* 0x000fe2000c101906 */
[----:B------:R-:W-:Y:S05]  /*23e0*/  EXIT ;  /* 0x000000000000794d */ /* 0x000fea0003800000 */
        .weak           $__internal_0_$__cuda_sm20_sqrt_rn_f32_slowpath
        .type           $__internal_0_$__cuda_sm20_sqrt_rn_f32_slowpath,@function
        .size           $__internal_0_$__cuda_sm20_sqrt_rn_f32_slowpath,($__internal_1_$__cuda_sm3x_div_rn_noftz_f32_slowpath - $__internal_0_$__cuda_sm20_sqrt_rn_f32_slowpath)
$__internal_0_$__cuda_sm20_sqrt_rn_f32_slowpath:
[----:B------:R-:W-:-:S13]  /*23f0*/  LOP3.LUT P0, RZ, R3, 0x7fffffff, RZ, 0xc0, !PT ;  /* 0x7fffffff03ff7812 */ /* 0x000fda000780c0ff */
[----:B------:R-:W-:Y:S01]  /*2400*/  @!P0 MOV R16, R3 ;  /* 0x0000000300108202 */ /* 0x000fe20000000f00 */
[----:B------:R-:W-:Y:S06]  /*2410*/  @!P0 BRA `(.L_x_83) ;  /* 0x0000000000408947 */ /* 0x000fec0003800000 */
[----:B------:R-:W-:-:S13]  /*2420*/  FSETP.GEU.FTZ.AND P0, PT, R3, RZ, PT ;  /* 0x000000ff0300720b */ /* 0x000fda0003f1e000 */
[----:B------:R-:W-:Y:S01]  /*2430*/  @!P0 MOV R16, 0x7fffffff ;  /* 0x7fffffff00108802 */ /* 0x000fe20000000f00 */
[----:B------:R-:W-:Y:S06]  /*2440*/  @!P0 BRA `(.L_x_83) ;  /* 0x0000000000348947 */ /* 0x000fec0003800000 */
[----:B------:R-:W-:-:S13]  /*2450*/  FSETP.GTU.FTZ.AND P0, PT, |R3|, +INF , PT ;  /* 0x7f8000000300780b */ /* 0x000fda0003f1c200 */
[----:B------:R-:W-:Y:S01]  /*2460*/  @P0 FADD.FTZ R16, R3, 1 ;  /* 0x3f80000003100421 */ /* 0x000fe20000010000 */
[----:B------:R-:W-:Y:S06]  /*2470*/  @P0 BRA `(.L_x_83) ;  /* 0x0000000000280947 */ /* 0x000fec0003800000 */
[----:B------:R-:W-:-:S13]  /*2480*/  FSETP.NEU.FTZ.AND P0, PT, |R3|, +INF , PT ;  /* 0x7f8000000300780b */ /* 0x000fda0003f1d200 */
[----:B------:R-:W-:Y:S01]  /*2490*/  @P0 FFMA R15, R3, 1.84467440737095516160e+19, RZ ;  /* 0x5f800000030f0823 */ /* 0x000fe200000000ff */
[----:B------:R-:W-:-:S03]  /*24a0*/  @!P0 MOV R16, R3 ;  /* 0x0000000300108202 */ /* 0x000fc60000000f00 */
[----:B------:R-:W0:Y:S02]  /*24b0*/  @P0 MUFU.RSQ R6, R15 ;  /* 0x0000000f00060308 */ /* 0x000e240000001400 */
[----:B0-----:R-:W-:Y:S01]  /*24c0*/  @P0 FMUL.FTZ R14, R15, R6 ;  /* 0x000000060f0e0220 */ /* 0x001fe20000410000 */
[----:B------:R-:W-:-:S03]  /*24d0*/  @P0 FMUL.FTZ R6, R6, 0.5 ;  /* 0x3f00000006060820 */ /* 0x000fc60000410000 */
[----:B------:R-:W-:-:S04]  /*24e0*/  @P0 FADD.FTZ R7, -R14, -RZ ;  /* 0x800000ff0e070221 */ /* 0x000fc80000010100 */
[----:B------:R-:W-:-:S04]  /*24f0*/  @P0 FFMA R7, R14, R7, R15 ;  /* 0x000000070e070223 */ /* 0x000fc8000000000f */
[----:B------:R-:W-:-:S04]  /*2500*/  @P0 FFMA R6, R7, R6, R14 ;  /* 0x0000000607060223 */ /* 0x000fc8000000000e */
[----:B------:R-:W-:-:S07]  /*2510*/  @P0 FMUL.FTZ R16, R6, 2.3283064365386962891e-10 ;  /* 0x2f80000006100820 */ /* 0x000fce0000410000 */
.L_x_83:
[----:B------:R-:W-:Y:S01]  /*2520*/  HFMA2 R7, -RZ, RZ, 0, 0 ;  /* 0x00000000ff077431 */ /* 0x000fe200000001ff */
[----:B------:R-:W-:-:S04]  /*2530*/  MOV R6, R0 ;  /* 0x0000000000067202 */ /* 0x000fc80000000f00 */
[----:B------:R-:W-:Y:S05]  /*2540*/  RET.REL.NODEC R6 `(_Z26parallel_vector_ops_kernelPfS_S_ii) ;  /* 0xffffffd806ac7950 */ /* 0x000fea0003c3ffff */
        .weak           $__internal_1_$__cuda_sm3x_div_rn_noftz_f32_slowpath
        .type           $__internal_1_$__cuda_sm3x_div_rn_noftz_f32_slowpath,@function
        .size           $__internal_1_$__cuda_sm3x_div_rn_noftz_f32_slowpath,(.L_x_135 - $__internal_1_$__cuda_sm3x_div_rn_noftz_f32_slowpath)
$__internal_1_$__cuda_sm3x_div_rn_noftz_f32_slowpath:
[----:B------:R-:W-:Y:S01]  /*2550*/  SHF.R.U32.HI R3, RZ, 0x17, R0 ;  /* 0x00000017ff037819 */ /* 0x000fe20000011600 */
[----:B------:R-:W-:Y:S01]  /*2560*/  BSSY.RECONVERGENT B0, `(.L_x_84) ;  /* 0x0000062000007945 */ /* 0x000fe20003800200 */
[----:B------:R-:W-:Y:S02]  /*2570*/  SHF.R.U32.HI R14, RZ, 0x17, R17 ;  /* 0x00000017ff0e7819 */ /* 0x000fe40000011611 */
[----:B------:R-:W-:Y:S02]  /*2580*/  LOP3.LUT R3, R3, 0xff, RZ, 0xc0, !PT ;  /* 0x000000ff03037812 */ /* 0x000fe400078ec0ff */
[----:B------:R-:W-:Y:S02]  /*2590*/  LOP3.LUT R14, R14, 0xff, RZ, 0xc0, !PT ;  /* 0x000000ff0e0e7812 */ /* 0x000fe400078ec0ff */
[----:B------:R-:W-:Y:S02]  /*25a0*/  IADD3 R15, PT, PT, R3, -0x1, RZ ;  /* 0xffffffff030f7810 */ /* 0x000fe40007ffe0ff */
[----:B------:R-:W-:-:S02]  /*25b0*/  IADD3 R16, PT, PT, R14, -0x1, RZ ;  /* 0xffffffff0e107810 */ /* 0x000fc40007ffe0ff */
[----:B------:R-:W-:-:S04]  /*25c0*/  ISETP.GT.U32.AND P0, PT, R15, 0xfd, PT ;  /* 0x000000fd0f00780c */ /* 0x000fc80003f04070 */
[----:B------:R-:W-:-:S13]  /*25d0*/  ISETP.GT.U32.OR P0, PT, R16, 0xfd, P0 ;  /* 0x000000fd1000780c */ /* 0x000fda0000704470 */
[----:B------:R-:W-:Y:S01]  /*25e0*/  @!P0 MOV R7, RZ ;  /* 0x000000ff00078202 */ /* 0x000fe20000000f00 */
[----:B------:R-:W-:Y:S06]  /*25f0*/  @!P0 BRA `(.L_x_85) ;  /* 0x00000000005c8947 */ /* 0x000fec0003800000 */
[----:B------:R-:W-:Y:S02]  /*2600*/  FSETP.GTU.FTZ.AND P0, PT, |R17|, +INF , PT ;  /* 0x7f8000001100780b */ /* 0x000fe40003f1c200 */
[----:B------:R-:W-:-:S04]  /*2610*/  FSETP.GTU.FTZ.AND P1, PT, |R0|, +INF , PT ;  /* 0x7f8000000000780b */ /* 0x000fc80003f3c200 */
[----:B------:R-:W-:-:S13]  /*2620*/  PLOP3.LUT P0, PT, P0, P1, PT, 0xf8, 0x8f ;  /* 0x00000000008f781c */ /* 0x000fda0000703f70 */
[----:B------:R-:W-:Y:S05]  /*2630*/  @P0 BRA `(.L_x_86) ;  /* 0x00000004004c0947 */ /* 0x000fea0003800000 */
[----:B------:R-:W-:-:S13]  /*2640*/  LOP3.LUT P0, RZ, R0, 0x7fffffff, R17, 0xc8, !PT ;  /* 0x7fffffff00ff7812 */ /* 0x000fda000780c811 */
[----:B------:R-:W-:Y:S05]  /*2650*/  @!P0 BRA `(.L_x_87) ;  /* 0x00000004003c8947 */ /* 0x000fea0003800000 */
[C---:B------:R-:W-:Y:S02]  /*2660*/  FSETP.NEU.FTZ.AND P3, PT, |R17|.reuse, +INF , PT ;  /* 0x7f8000001100780b */ /* 0x040fe40003f7d200 */
[----:B------:R-:W-:Y:S02]  /*2670*/  FSETP.NEU.FTZ.AND P1, PT, |R0|, +INF , PT ;  /* 0x7f8000000000780b */ /* 0x000fe40003f3d200 */
[----:B------:R-:W-:-:S11]  /*2680*/  FSETP.NEU.FTZ.AND P0, PT, |R17|, +INF , PT ;  /* 0x7f8000001100780b */ /* 0x000fd60003f1d200 */
[----:B------:R-:W-:Y:S05]  /*2690*/  @!P1 BRA !P3, `(.L_x_87) ;  /* 0x00000004002c9947 */ /* 0x000fea0005800000 */
[----:B------:R-:W-:-:S04]  /*26a0*/  LOP3.LUT P3, RZ, R17, 0x7fffffff, RZ, 0xc0, !PT ;  /* 0x7fffffff11ff7812 */ /* 0x000fc8000786c0ff */
[----:B------:R-:W-:-:S13]  /*26b0*/  PLOP3.LUT P1, PT, P1, P3, PT, 0x2f, 0xf2 ;  /* 0x0000000000f2781c */ /* 0x000fda0000f26577 */
[----:B------:R-:W-:Y:S05]  /*26c0*/  @P1 BRA `(.L_x_88) ;  /* 0x0000000400181947 */ /* 0x000fea0003800000 */
[----:B------:R-:W-:-:S04]  /*26d0*/  LOP3.LUT P1, RZ, R0, 0x7fffffff, RZ, 0xc0, !PT ;  /* 0x7fffffff00ff7812 */ /* 0x000fc8000782c0ff */
[----:B------:R-:W-:-:S13]  /*26e0*/  PLOP3.LUT P0, PT, P0, P1, PT, 0x2f, 0xf2 ;  /* 0x0000000000f2781c */ /* 0x000fda0000702577 */
[----:B------:R-:W-:Y:S05]  /*26f0*/  @P0 BRA `(.L_x_89) ;  /* 0x0000000400000947 */ /* 0x000fea0003800000 */
[----:B------:R-:W-:Y:S02]  /*2700*/  ISETP.GE.AND P0, PT, R16, RZ, PT ;  /* 0x000000ff1000720c */ /* 0x000fe40003f06270 */
[----:B------:R-:W-:-:S11]  /*2710*/  ISETP.GE.AND P1, PT, R15, RZ, PT ;  /* 0x000000ff0f00720c */ /* 0x000fd60003f26270 */
[----:B------:R-:W-:Y:S01]  /*2720*/  @P0 MOV R7, RZ ;  /* 0x000000ff00070202 */ /* 0x000fe20000000f00 */
[----:B------:R-:W-:Y:S01]  /*2730*/  @!P0 FFMA R17, R17, 1.84467440737095516160e+19, RZ ;  /* 0x5f80000011118823 */ /* 0x000fe200000000ff */
[----:B------:R-:W-:Y:S01]  /*2740*/  @!P0 MOV R7, 0xffffffc0 ;  /* 0xffffffc000078802 */ /* 0x000fe20000000f00 */
[----:B------:R-:W-:-:S03]  /*2750*/  @!P1 FFMA R0, R0, 1.84467440737095516160e+19, RZ ;  /* 0x5f80000000009823 */ /* 0x000fc600000000ff */
[----:B------:R-:W-:-:S07]  /*2760*/  @!P1 IADD3 R7, PT, PT, R7, 0x40, RZ ;  /* 0x0000004007079810 */ /* 0x000fce0007ffe0ff */
.L_x_85:
[----:B------:R-:W-:Y:S01]  /*2770*/  LEA R15, R3, 0xc0800000, 0x17 ;  /* 0xc0800000030f7811 */ /* 0x000fe200078eb8ff */
[----:B------:R-:W-:Y:S01]  /*2780*/  BSSY.RECONVERGENT B1, `(.L_x_90) ;  /* 0x0000036000017945 */ /* 0x000fe20003800200 */
[----:B------:R-:W-:Y:S02]  /*2790*/  IADD3 R14, PT, PT, R14, -0x7f, RZ ;  /* 0xffffff810e0e7810 */ /* 0x000fe40007ffe0ff */
[----:B------:R-:W-:-:S03]  /*27a0*/  IADD3 R20, PT, PT, -R15, R0, RZ ;  /* 0x000000000f147210 */ /* 0x000fc60007ffe1ff */
[----:B------:R-:W-:Y:S01]  /*27b0*/  IMAD R0, R14, -0x800000, R17 ;  /* 0xff8000000e007824 */ /* 0x000fe200078e0211 */
[----:B------:R-:W0:Y:S01]  /*27c0*/  MUFU.RCP R16, R20 ;  /* 0x0000001400107308 */ /* 0x000e220000001000 */
[----:B------:R-:W-:Y:S01]  /*27d0*/  FADD.FTZ R15, -R20, -RZ ;  /* 0x800000ff140f7221 */ /* 0x000fe20000010100 */
[----:B------:R-:W-:-:S04]  /*27e0*/  IADD3 R14, PT, PT, R14, 0x7f, -R3 ;  /* 0x0000007f0e0e7810 */ /* 0x000fc80007ffe803 */
[----:B------:R-:W-:Y:S01]  /*27f0*/  IADD3 R7, PT, PT, R14, R7, RZ ;  /* 0x000000070e077210 */ /* 0x000fe20007ffe0ff */
[----:B0-----:R-:W-:-:S04]  /*2800*/  FFMA R19, R16, R15, 1 ;  /* 0x3f80000010137423 */ /* 0x001fc8000000000f */
[----:B------:R-:W-:-:S04]  /*2810*/  FFMA R19, R16, R19, R16 ;  /* 0x0000001310137223 */ /* 0x000fc80000000010 */
[----:B------:R-:W-:-:S04]  /*2820*/  FFMA R16, R0, R19, RZ ;  /* 0x0000001300107223 */ /* 0x000fc800000000ff */
[----:B------:R-:W-:-:S04]  /*2830*/  FFMA R17, R15, R16, R0 ;  /* 0x000000100f117223 */ /* 0x000fc80000000000 */
[----:B------:R-:W-:-:S04]  /*2840*/  FFMA R16, R19, R17, R16 ;  /* 0x0000001113107223 */ /* 0x000fc80000000010 */
[----:B------:R-:W-:-:S04]  /*2850*/  FFMA R15, R15, R16, R0 ;  /* 0x000000100f0f7223 */ /* 0x000fc80000000000 */
[----:B------:R-:W-:-:S05]  /*2860*/  FFMA R0, R19, R15, R16 ;  /* 0x0000000f13007223 */ /* 0x000fca0000000010 */
[----:B------:R-:W-:-:S04]  /*2870*/  SHF.R.U32.HI R3, RZ, 0x17, R0 ;  /* 0x00000017ff037819 */ /* 0x000fc80000011600 */
[----:B------:R-:W-:-:S04]  /*2880*/  LOP3.LUT R14, R3, 0xff, RZ, 0xc0, !PT ;  /* 0x000000ff030e7812 */ /* 0x000fc800078ec0ff */
[----:B------:R-:W-:-:S04]  /*2890*/  IADD3 R3, PT, PT, R14, R7, RZ ;  /* 0x000000070e037210 */ /* 0x000fc80007ffe0ff */
[----:B------:R-:W-:-:S04]  /*28a0*/  IADD3 R14, PT, PT, R3, -0x1, RZ ;  /* 0xffffffff030e7810 */ /* 0x000fc80007ffe0ff */
[----:B------:R-:W-:-:S13]  /*28b0*/  ISETP.GE.U32.AND P0, PT, R14, 0xfe, PT ;  /* 0x000000fe0e00780c */ /* 0x000fda0003f06070 */
[----:B------:R-:W-:Y:S05]  /*28c0*/  @!P0 BRA `(.L_x_91) ;  /* 0x0000000000808947 */ /* 0x000fea0003800000 */
[----:B------:R-:W-:-:S13]  /*28d0*/  ISETP.GT.AND P0, PT, R3, 0xfe, PT ;  /* 0x000000fe0300780c */ /* 0x000fda0003f04270 */
[----:B------:R-:W-:Y:S05]  /*28e0*/  @P0 BRA `(.L_x_92) ;  /* 0x00000000006c0947 */ /* 0x000fea0003800000 */
[----:B------:R-:W-:-:S13]  /*28f0*/  ISETP.GE.AND P0, PT, R3, 0x1, PT ;  /* 0x000000010300780c */ /* 0x000fda0003f06270 */
[----:B------:R-:W-:Y:S05]  /*2900*/  @P0 BRA `(.L_x_93) ;  /* 0x0000000000740947 */ /* 0x000fea0003800000 */
[----:B------:R-:W-:Y:S02]  /*2910*/  ISETP.GE.AND P0, PT, R3, -0x18, PT ;  /* 0xffffffe80300780c */ /* 0x000fe40003f06270 */
[----:B------:R-:W-:-:S11]  /*2920*/  LOP3.LUT R0, R0, 0x80000000, RZ, 0xc0, !PT ;  /* 0x8000000000007812 */ /* 0x000fd600078ec0ff */
[----:B------:R-:W-:Y:S05]  /*2930*/  @!P0 BRA `(.L_x_93) ;  /* 0x0000000000688947 */ /* 0x000fea0003800000 */
[CCC-:B------:R-:W-:Y:S01]  /*2940*/  FFMA.RZ R7, R19.reuse, R15.reuse, R16.reuse ;  /* 0x0000000f13077223 */ /* 0x1c0fe2000000c010 */
[CCC-:B------:R-:W-:Y:S01]  /*2950*/  FFMA.RP R14, R19.reuse, R15.reuse, R16.reuse ;  /* 0x0000000f130e7223 */ /* 0x1c0fe20000008010 */
[----:B------:R-:W-:Y:S01]  /*2960*/  FFMA.RM R19, R19, R15, R16 ;  /* 0x0000000f13137223 */ /* 0x000fe20000004010 */
[----:B------:R-:W-:Y:S02]  /*2970*/  IADD3 R15, PT, PT, R3, 0x20, RZ ;  /* 0x00000020030f7810 */ /* 0x000fe40007ffe0ff */
[----:B------:R-:W-:Y:S02]  /*2980*/  LOP3.LUT R7, R7, 0x7fffff, RZ, 0xc0, !PT ;  /* 0x007fffff07077812 */ /* 0x000fe400078ec0ff */
[----:B------:R-:W-:Y:S02]  /*2990*/  ISETP.NE.AND P3, PT, R3, RZ, PT ;  /* 0x000000ff0300720c */ /* 0x000fe40003f65270 */
[----:B------:R-:W-:Y:S02]  /*29a0*/  LOP3.LUT R16, R7, 0x800000, RZ, 0xfc, !PT ;  /* 0x0080000007107812 */ /* 0x000fe400078efcff */
[----:B------:R-:W-:-:S02]  /*29b0*/  ISETP.NE.AND P1, PT, R3, RZ, PT ;  /* 0x000000ff0300720c */ /* 0x000fc40003f25270 */
[----:B------:R-:W-:Y:S02]  /*29c0*/  IADD3 R3, PT, PT, -R3, RZ, RZ ;  /* 0x000000ff03037210 */ /* 0x000fe40007ffe1ff */
[----:B------:R-:W-:Y:S02]  /*29d0*/  SHF.L.U32 R15, R16, R15, RZ ;  /* 0x0000000f100f7219 */ /* 0x000fe400000006ff */
[----:B------:R-:W-:Y:S02]  /*29e0*/  FSETP.NEU.FTZ.AND P0, PT, R14, R19, PT ;  /* 0x000000130e00720b */ /* 0x000fe40003f1d000 */
[----:B------:R-:W-:Y:S02]  /*29f0*/  SEL R3, R3, RZ, P3 ;  /* 0x000000ff03037207 */ /* 0x000fe40001800000 */
[----:B------:R-:W-:Y:S02]  /*2a00*/  ISETP.NE.AND P1, PT, R15, RZ, P1 ;  /* 0x000000ff0f00720c */ /* 0x000fe40000f25270 */
[----:B------:R-:W-:-:S02]  /*2a10*/  SHF.R.U32.HI R16, RZ, R3, R16 ;  /* 0x00000003ff107219 */ /* 0x000fc40000011610 */
[----:B------:R-:W-:Y:S02]  /*2a20*/  PLOP3.LUT P0, PT, P0, P1, PT, 0xf8, 0x8f ;  /* 0x00000000008f781c */ /* 0x000fe40000703f70 */
[----:B------:R-:W-:Y:S02]  /*2a30*/  SHF.R.U32.HI R7, RZ, 0x1, R16 ;  /* 0x00000001ff077819 */ /* 0x000fe40000011610 */
[----:B------:R-:W-:-:S04]  /*2a40*/  SEL R14, RZ, 0x1, !P0 ;  /* 0x00000001ff0e7807 */ /* 0x000fc80004000000 */
[----:B------:R-:W-:-:S04]  /*2a50*/  LOP3.LUT R3, R14, 0x1, R7, 0xf8, !PT ;  /* 0x000000010e037812 */ /* 0x000fc800078ef807 */
[----:B------:R-:W-:-:S04]  /*2a60*/  LOP3.LUT R16, R3, R16, RZ, 0xc0, !PT ;  /* 0x0000001003107212 */ /* 0x000fc800078ec0ff */
[----:B------:R-:W-:-:S04]  /*2a70*/  IADD3 R7, PT, PT, R7, R16, RZ ;  /* 0x0000001007077210 */ /* 0x000fc80007ffe0ff */
[----:B------:R-:W-:Y:S01]  /*2a80*/  LOP3.LUT R0, R7, R0, RZ, 0xfc, !PT ;  /* 0x0000000007007212 */ /* 0x000fe200078efcff */
[----:B------:R-:W-:Y:S06]  /*2a90*/  BRA `(.L_x_93) ;  /* 0x0000000000107947 */ /* 0x000fec0003800000 */
.L_x_92:
[----:B------:R-:W-:-:S04]  /*2aa0*/  LOP3.LUT R0, R0, 0x80000000, RZ, 0xc0, !PT ;  /* 0x8000000000007812 */ /* 0x000fc800078ec0ff */
[----:B------:R-:W-:Y:S01]  /*2ab0*/  LOP3.LUT R0, R0, 0x7f800000, RZ, 0xfc, !PT ;  /* 0x7f80000000007812 */ /* 0x000fe200078efcff */
[----:B------:R-:W-:Y:S06]  /*2ac0*/  BRA `(.L_x_93) ;  /* 0x0000000000047947 */ /* 0x000fec0003800000 */
.L_x_91:
[----:B------:R-:W-:-:S07]  /*2ad0*/  LEA R0, R7, R0, 0x17 ;  /* 0x0000000007007211 */ /* 0x000fce00078eb8ff */
.L_x_93:
[----:B------:R-:W-:Y:S05]  /*2ae0*/  BSYNC.RECONVERGENT B1 ;  /* 0x0000000000017941 */ /* 0x000fea0003800200 */
.L_x_90:
[----:B------:R-:W-:Y:S05]  /*2af0*/  BRA `(.L_x_94) ;  /* 0x0000000000207947 */ /* 0x000fea0003800000 */
.L_x_89:
[----:B------:R-:W-:-:S04]  /*2b00*/  LOP3.LUT R0, R0, 0x80000000, R17, 0x48, !PT ;  /* 0x8000000000007812 */ /* 0x000fc800078e4811 */
[----:B------:R-:W-:Y:S01]  /*2b10*/  LOP3.LUT R0, R0, 0x7f800000, RZ, 0xfc, !PT ;  /* 0x7f80000000007812 */ /* 0x000fe200078efcff */
[----:B------:R-:W-:Y:S06]  /*2b20*/  BRA `(.L_x_94) ;  /* 0x0000000000147947 */ /* 0x000fec0003800000 */
.L_x_88:
[----:B------:R-:W-:Y:S01]  /*2b30*/  LOP3.LUT R0, R0, 0x80000000, R17, 0x48, !PT ;  /* 0x8000000000007812 */ /* 0x000fe200078e4811 */
[----:B------:R-:W-:Y:S06]  /*2b40*/  BRA `(.L_x_94) ;  /* 0x00000000000c7947 */ /* 0x000fec0003800000 */
.L_x_87:
[----:B------:R-:W0:Y:S01]  /*2b50*/  MUFU.RSQ R0, -QNAN ;  /* 0xffc0000000007908 */ /* 0x000e220000001400 */
[----:B------:R-:W-:Y:S05]  /*2b60*/  BRA `(.L_x_94) ;  /* 0x0000000000047947 */ /* 0x000fea0003800000 */
.L_x_86:
[----:B------:R-:W-:-:S07]  /*2b70*/  FADD.FTZ R0, R17, R0 ;  /* 0x0000000011007221 */ /* 0x000fce0000010000 */
.L_x_94:
[----:B------:R-:W-:Y:S05]  /*2b80*/  BSYNC.RECONVERGENT B0 ;  /* 0x0000000000007941 */ /* 0x000fea0003800200 */
.L_x_84:
[----:B------:R-:W-:-:S04]  /*2b90*/  HFMA2 R7, -RZ, RZ, 0, 0 ;  /* 0x00000000ff077431 */ /* 0x000fc800000001ff */
[----:B0-----:R-:W-:Y:S05]  /*2ba0*/  RET.REL.NODEC R6 `(_Z26parallel_vector_ops_kernelPfS_S_ii) ;  /* 0xffffffd406147950 */ /* 0x001fea0003c3ffff */
.L_x_95:
        /* <DEDUP_REMOVED lines=13> */
.L_x_135:


//--------------------- .text._Z26parallel_matrix_ops_kernelPfS_S_ii --------------------------
	.section	.text._Z26parallel_matrix_ops_kernelPfS_S_ii,"ax",@progbits
	.align	128
        .global         _Z26parallel_matrix_ops_kernelPfS_S_ii
        .type           _Z26parallel_matrix_ops_kernelPfS_S_ii,@function
        .size           _Z26parallel_matrix_ops_kernelPfS_S_ii,(.L_x_140 - _Z26parallel_matrix_ops_kernelPfS_S_ii)
        .other          _Z26parallel_matrix_ops_kernelPfS_S_ii,@"STO_CUDA_ENTRY STV_DEFAULT"
_Z26parallel_matrix_ops_kernelPfS_S_ii:
.text._Z26parallel_matrix_ops_kernelPfS_S_ii:
[----:B------:R-:W-:Y:S01]  /*0000*/  LDC R1, c[0x0][0x37c] ;  /* 0x0000df00ff017b82 */ /* 0x000fe20000000800 */
[----:B------:R-:W0:Y:S07]  /*0010*/  S2R R0, SR_TID.Y ;  /* 0x0000000000007919 */ /* 0x000e2e0000002200 */
[----:B------:R-:W0:Y:S01]  /*0020*/  S2UR UR4, SR_CTAID.Y ;  /* 0x00000000000479c3 */ /* 0x000e220000002600 */
[----:B------:R-:W1:Y:S07]  /*0030*/  S2R R3, SR_TID.X ;  /* 0x0000000000037919 */ /* 0x000e6e0000002100 */
[----:B------:R-:W0:Y:S08]  /*0040*/  LDC R17, c[0x0][0x364] ;  /* 0x0000d900ff117b82 */ /* 0x000e300000000800 */
[----:B------:R-:W1:Y:S08]  /*0050*/  S2UR UR5, SR_CTAID.X ;  /* 0x00000000000579c3 */ /* 0x000e700000002500 */
[----:B------:R-:W1:Y:S08]  /*0060*/  LDC R2, c[0x0][0x360] ;  /* 0x0000d800ff027b82 */ /* 0x000e700000000800 */
[----:B------:R-:W2:Y:S01]  /*0070*/  LDC.64 R18, c[0x0][0x398] ;  /* 0x0000e600ff127b82 */ /* 0x000ea20000000a00 */
[----:B0-----:R-:W-:-:S02]  /*0080*/  IMAD R17, R17, UR4, R0 ;  /* 0x0000000411117c24 */ /* 0x001fc4000f8e0200 */
[----:B-1----:R-:W-:-:S05]  /*0090*/  IMAD R0, R2, UR5, R3 ;  /* 0x0000000502007c24 */ /* 0x002fca000f8e0203 */
[----:B------:R-:W-:Y:S02]  /*00a0*/  VIMNMX R3, PT, PT, R17, R0, !PT ;  /* 0x0000000011037248 */ /* 0x000fe40007fe0100 */
[----:B--2---:R-:W-:-:S04]  /*00b0*/  ISETP.GE.AND P0, PT, R19, 0x1, PT ;  /* 0x000000011300780c */ /* 0x004fc80003f06270 */
[----:B------:R-:W-:-:S13]  /*00c0*/  ISETP.GE.OR P0, PT, R3, R18, !P0 ;  /* 0x000000120300720c */ /* 0x000fda0004706670 */
[----:B------:R-:W-:Y:S05]  /*00d0*/  @P0 EXIT ;  /* 0x000000000000094d */ /* 0x000fea0003800000 */
[----:B------:R-:W0:Y:S01]  /*00e0*/  LDC.64 R2, c[0x0][0x390] ;  /* 0x0000e400ff027b82 */ /* 0x000e220000000a00 */
[----:B------:R-:W-:Y:S01]  /*00f0*/  IMAD R17, R17, R18, RZ ;  /* 0x0000001211117224 */ /* 0x000fe200078e02ff */
[C---:B------:R-:W-:Y:S01]  /*0100*/  LOP3.LUT R26, R18.reuse, 0x7, RZ, 0xc0, !PT ;  /* 0x00000007121a7812 */ /* 0x040fe200078ec0ff */
[----:B------:R-:W1:Y:S01]  /*0110*/  LDCU.64 UR6, c[0x0][0x358] ;  /* 0x00006b00ff0677ac */ /* 0x000e620008000a00 */
[----:B------:R-:W-:Y:S02]  /*0120*/  IADD3 R4, PT, PT, R18, -0x1, RZ ;  /* 0xffffffff12047810 */ /* 0x000fe40007ffe0ff */
[----:B------:R-:W-:Y:S01]  /*0130*/  IADD3 R5, PT, PT, R0, R17, RZ ;  /* 0x0000001100057210 */ /* 0x000fe20007ffe0ff */
[----:B------:R-:W-:Y:S01]  /*0140*/  UMOV UR4, URZ ;  /* 0x000000ff00047c82 */ /* 0x000fe20008000000 */
[----:B------:R-:W-:Y:S02]  /*0150*/  IADD3 R6, PT, PT, R26, -0x1, RZ ;  /* 0xffffffff1a067810 */ /* 0x000fe40007ffe0ff */
[----:B------:R-:W-:-:S02]  /*0160*/  LOP3.LUT R16, R18, 0x7ffffff8, RZ, 0xc0, !PT ;  /* 0x7ffffff812107812 */ /* 0x000fc400078ec0ff */
[----:B------:R-:W-:Y:S02]  /*0170*/  ISETP.GE.U32.AND P0, PT, R4, 0x7, PT ;  /* 0x000000070400780c */ /* 0x000fe40003f06070 */
[----:B------:R-:W-:Y:S02]  /*0180*/  ISETP.GE.U32.AND P1, PT, R6, 0x3, PT ;  /* 0x000000030600780c */ /* 0x000fe40003f26070 */
[----:B------:R-:W-:Y:S02]  /*0190*/  LOP3.LUT R18, R18, 0x3, RZ, 0xc0, !PT ;  /* 0x0000000312127812 */ /* 0x000fe400078ec0ff */
[----:B------:R-:W-:Y:S01]  /*01a0*/  IADD3 R19, PT, PT, -R16, RZ, RZ ;  /* 0x000000ff10137210 */ /* 0x000fe20007ffe1ff */
[----:B01----:R-:W-:-:S08]  /*01b0*/  IMAD.WIDE R2, R5, 0x4, R2 ;  /* 0x0000000405027825 */ /* 0x003fd000078e0202 */
.L_x_100:
[----:B0-----:R-:W0:Y:S01]  /*01c0*/  LDCU UR5, c[0x0][0x39c] ;  /* 0x00007380ff0577ac */ /* 0x001e220008000800 */
[----:B------:R-:W-:Y:S01]  /*01d0*/  CS2R R10, SRZ ;  /* 0x00000000000a7805 */ /* 0x000fe2000001ff00 */
[----:B------:R-:W-:-:S04]  /*01e0*/  UIADD3 UR4, UPT, UPT, UR4, 0x1, URZ ;  /* 0x0000000104047890 */ /* 0x000fc8000fffe0ff */
[----:B0-----:R-:W-:Y:S01]  /*01f0*/  UISETP.NE.AND UP0, UPT, UR4, UR5, UPT ;  /* 0x000000050400728c */ /* 0x001fe2000bf05270 */
[----:B------:R-:W-:Y:S10]  /*0200*/  @!P0 BRA `(.L_x_96) ;  /* 0x0000000000b88947 */ /* 0x000ff40003800000 */
[----:B------:R-:W-:Y:S01]  /*0210*/  HFMA2 R11, -RZ, RZ, 0, 0 ;  /* 0x00000000ff0b7431 */ /* 0x000fe200000001ff */
[----:B------:R-:W-:Y:S02]  /*0220*/  MOV R20, R17 ;  /* 0x0000001100147202 */ /* 0x000fe40000000f00 */
[----:B------:R-:W-:Y:S02]  /*0230*/  MOV R22, R0 ;  /* 0x0000000000167202 */ /* 0x000fe40000000f00 */
[----:B------:R-:W-:-:S07]  /*0240*/  MOV R21, R19 ;  /* 0x0000001300157202 */ /* 0x000fce0000000f00 */
.L_x_97:
[----:B------:R-:W0:Y:S08]  /*0250*/  LDC.64 R4, c[0x0][0x380] ;  /* 0x0000e000ff047b82 */ /* 0x000e300000000a00 */
[----:B------:R-:W1:Y:S08]  /*0260*/  LDC.64 R6, c[0x0][0x388] ;  /* 0x0000e200ff067b82 */ /* 0x000e700000000a00 */
[----:B------:R-:W2:Y:S01]  /*0270*/  LDC R23, c[0x0][0x398] ;  /* 0x0000e600ff177b82 */ /* 0x000ea20000000800 */
[----:B0-----:R-:W-:-:S05]  /*0280*/  IMAD.WIDE.U32 R4, R20, 0x4, R4 ;  /* 0x0000000414047825 */ /* 0x001fca00078e0004 */
[----:B------:R-:W3:Y:S01]  /*0290*/  LDG.E R10, desc[UR6][R4.64] ;  /* 0x00000006040a7981 */ /* 0x000ee2000c1e1900 */
[----:B-1----:R-:W-:-:S03]  /*02a0*/  IMAD.WIDE R14, R22, 0x4, R6 ;  /* 0x00000004160e7825 */ /* 0x002fc600078e0206 */
[----:B------:R-:W4:Y:S04]  /*02b0*/  LDG.E R25, desc[UR6][R4.64+0x4] ;  /* 0x0000040604197981 */ /* 0x000f28000c1e1900 */
[----:B------:R-:W3:Y:S01]  /*02c0*/  LDG.E R27, desc[UR6][R14.64] ;  /* 0x000000060e1b7981 */ /* 0x000ee2000c1e1900 */
[----:B--2---:R-:W-:-:S03]  /*02d0*/  IMAD.WIDE R12, R23, 0x4, R14 ;  /* 0x00000004170c7825 */ /* 0x004fc600078e020e */
[----:B------:R-:W2:Y:S04]  /*02e0*/  LDG.E R28, desc[UR6][R4.64+0x8] ;  /* 0x00000806041c7981 */ /* 0x000ea8000c1e1900 */
[----:B------:R3:W4:Y:S01]  /*02f0*/  LDG.E R24, desc[UR6][R12.64] ;  /* 0x000000060c187981 */ /* 0x000722000c1e1900 */
[----:B------:R-:W-:-:S04]  /*0300*/  IMAD.WIDE R6, R23, 0x4, R12 ;  /* 0x0000000417067825 */ /* 0x000fc800078e020c */
[----:B------:R-:W-:-:S04]  /*0310*/  IMAD.WIDE R8, R23, 0x4, R6 ;  /* 0x0000000417087825 */ /* 0x000fc800078e0206 */
[----:B---3--:R-:W-:Y:S01]  /*0320*/  FFMA R12, R10, R27, R11 ;  /* 0x0000001b0a0c7223 */ /* 0x008fe2000000000b */
[C---:B------:R-:W-:Y:S01]  /*0330*/  IMAD.WIDE R10, R23.reuse, 0x4, R8 ;  /* 0x00000004170a7825 */ /* 0x040fe200078e0208 */
[----:B------:R0:W2:Y:S04]  /*0340*/  LDG.E R27, desc[UR6][R6.64] ;  /* 0x00000006061b7981 */ /* 0x0000a8000c1e1900 */
[----:B------:R-:W3:Y:S01]  /*0350*/  LDG.E R8, desc[UR6][R8.64] ;  /* 0x0000000608087981 */ /* 0x000ee2000c1e1900 */
[----:B------:R-:W-:-:S04]  /*0360*/  IMAD.WIDE R14, R23, 0x4, R10 ;  /* 0x00000004170e7825 */ /* 0x000fc800078e020a */
[----:B----4-:R-:W-:Y:S01]  /*0370*/  FFMA R25, R25, R24, R12 ;  /* 0x0000001819197223 */ /* 0x010fe2000000000c */
[----:B------:R-:W4:Y:S04]  /*0380*/  LDG.E R29, desc[UR6][R10.64] ;  /* 0x000000060a1d7981 */ /* 0x000f28000c1e1900 */
[----:B------:R-:W3:Y:S01]  /*0390*/  LDG.E R9, desc[UR6][R4.64+0xc] ;  /* 0x00000c0604097981 */ /* 0x000ee2000c1e1900 */
[----:B------:R-:W-:-:S03]  /*03a0*/  IMAD.WIDE R12, R23, 0x4, R14 ;  /* 0x00000004170c7825 */ /* 0x000fc600078e020e */
[----:B------:R-:W4:Y:S04]  /*03b0*/  LDG.E R10, desc[UR6][R4.64+0x10] ;  /* 0x00001006040a7981 */ /* 0x000f28000c1e1900 */
[----:B------:R-:W5:Y:S01]  /*03c0*/  LDG.E R24, desc[UR6][R14.64] ;  /* 0x000000060e187981 */ /* 0x000f62000c1e1900 */
[----:B0-----:R-:W-:-:S03]  /*03d0*/  IMAD.WIDE R6, R23, 0x4, R12 ;  /* 0x0000000417067825 */ /* 0x001fc600078e020c */
[----:B------:R-:W5:Y:S04]  /*03e0*/  LDG.E R11, desc[UR6][R4.64+0x18] ;  /* 0x00001806040b7981 */ /* 0x000f68000c1e1900 */
[----:B------:R-:W5:Y:S04]  /*03f0*/  LDG.E R7, desc[UR6][R6.64] ;  /* 0x0000000606077981 */ /* 0x000f68000c1e1900 */
[----:B------:R-:W5:Y:S04]  /*0400*/  LDG.E R15, desc[UR6][R4.64+0x14] ;  /* 0x00001406040f7981 */ /* 0x000f68000c1e1900 */
[----:B------:R-:W5:Y:S04]  /*0410*/  LDG.E R14, desc[UR6][R4.64+0x1c] ;  /* 0x00001c06040e7981 */ /* 0x000f68000c1e1900 */
[----:B------:R-:W5:Y:S01]  /*0420*/  LDG.E R4, desc[UR6][R12.64] ;  /* 0x000000060c047981 */ /* 0x000f62000c1e1900 */
[----:B------:R-:W-:-:S04]  /*0430*/  IADD3 R21, PT, PT, R21, 0x8, RZ ;  /* 0x0000000815157810 */ /* 0x000fc80007ffe0ff */
[----:B------:R-:W-:Y:S02]  /*0440*/  ISETP.NE.AND P2, PT, R21, RZ, PT ;  /* 0x000000ff1500720c */ /* 0x000fe40003f45270 */
[----:B------:R-:W-:Y:S02]  /*0450*/  LEA R22, R23, R22, 0x3 ;  /* 0x0000001617167211 */ /* 0x000fe400078e18ff */
[----:B------:R-:W-:Y:S01]  /*0460*/  IADD3 R20, PT, PT, R20, 0x8, RZ ;  /* 0x0000000814147810 */ /* 0x000fe20007ffe0ff */
[----:B--2---:R-:W-:-:S04]  /*0470*/  FFMA R28, R28, R27, R25 ;  /* 0x0000001b1c1c7223 */ /* 0x004fc80000000019 */
[----:B---3--:R-:W-:-:S04]  /*0480*/  FFMA R9, R9, R8, R28 ;  /* 0x0000000809097223 */ /* 0x008fc8000000001c */
[----:B----4-:R-:W-:-:S04]  /*0490*/  FFMA R10, R10, R29, R9 ;  /* 0x0000001d0a0a7223 */ /* 0x010fc80000000009 */
[----:B-----5:R-:W-:-:S04]  /*04a0*/  FFMA R10, R15, R24, R10 ;  /* 0x000000180f0a7223 */ /* 0x020fc8000000000a */
[----:B------:R-:W-:-:S04]  /*04b0*/  FFMA R11, R11, R4, R10 ;  /* 0x000000040b0b7223 */ /* 0x000fc8000000000a */
[----:B------:R-:W-:Y:S01]  /*04c0*/  FFMA R11, R14, R7, R11 ;  /* 0x000000070e0b7223 */ /* 0x000fe2000000000b */
[----:B------:R-:W-:Y:S06]  /*04d0*/  @P2 BRA `(.L_x_97) ;  /* 0xfffffffc005c2947 */ /* 0x000fec000383ffff */
[----:B------:R-:W-:-:S07]  /*04e0*/  MOV R10, R16 ;  /* 0x00000010000a7202 */ /* 0x000fce0000000f00 */
.L_x_96:
[----:B------:R-:W-:-:S13]  /*04f0*/  ISETP.NE.AND P2, PT, R26, RZ, PT ;  /* 0x000000ff1a00720c */ /* 0x000fda0003f45270 */
[----:B------:R-:W-:Y:S05]  /*0500*/  @!P2 BRA `(.L_x_98) ;  /* 0x0000000000f8a947 */ /* 0x000fea0003800000 */
[----:B------:R-:W-:Y:S01]  /*0510*/  ISETP.NE.AND P2, PT, R18, RZ, PT ;  /* 0x000000ff1200720c */ /* 0x000fe20003f45270 */
[----:B------:R-:W-:-:S12]  /*0520*/  @!P1 BRA `(.L_x_99) ;  /* 0x0000000000709947 */ /* 0x000fd80003800000 */
[----:B------:R-:W0:Y:S01]  /*0530*/  LDC R15, c[0x0][0x398] ;  /* 0x0000e600ff0f7b82 */ /* 0x000e220000000800 */
[----:B------:R-:W1:Y:S01]  /*0540*/  LDCU.64 UR8, c[0x0][0x380] ;  /* 0x00007000ff0877ac */ /* 0x000e620008000a00 */
[CC--:B------:R-:W-:Y:S02]  /*0550*/  IADD3 R21, PT, PT, R17.reuse, R10.reuse, RZ ;  /* 0x0000000a11157210 */ /* 0x0c0fe40007ffe0ff */
[----:B------:R-:W-:-:S04]  /*0560*/  IADD3 R12, P3, PT, R17, R10, RZ ;  /* 0x0000000a110c7210 */ /* 0x000fc80007f7e0ff */
[----:B------:R-:W2:Y:S08]  /*0570*/  LDC.64 R6, c[0x0][0x388] ;  /* 0x0000e200ff067b82 */ /* 0x000eb00000000a00 */
[----:B------:R-:W3:Y:S01]  /*0580*/  LDC.64 R4, c[0x0][0x380] ;  /* 0x0000e000ff047b82 */ /* 0x000ee20000000a00 */
[----:B0-----:R-:W-:-:S04]  /*0590*/  IMAD R9, R10, R15, R0 ;  /* 0x0000000f0a097224 */ /* 0x001fc800078e0200 */
[----:B--2---:R-:W-:-:S04]  /*05a0*/  IMAD.WIDE R6, R9, 0x4, R6 ;  /* 0x0000000409067825 */ /* 0x004fc800078e0206 */
[----:B------:R-:W-:Y:S02]  /*05b0*/  IMAD.WIDE R8, R15, 0x4, R6 ;  /* 0x000000040f087825 */ /* 0x000fe400078e0206 */
[----:B------:R-:W2:Y:S02]  /*05c0*/  LDG.E R6, desc[UR6][R6.64] ;  /* 0x0000000606067981 */ /* 0x000ea4000c1e1900 */
[----:B---3--:R-:W-:Y:S01]  /*05d0*/  IMAD.WIDE.U32 R20, R21, 0x4, R4 ;  /* 0x0000000415147825 */ /* 0x008fe200078e0004 */
[----:B------:R-:W-:Y:S02]  /*05e0*/  IADD3.X R5, PT, PT, RZ, RZ, RZ, P3, !PT ;  /* 0x000000ffff057210 */ /* 0x000fe40001ffe4ff */
[----:B-1----:R-:W-:-:S03]  /*05f0*/  LEA R4, P3, R12, UR8, 0x2 ;  /* 0x000000080c047c11 */ /* 0x002fc6000f8610ff */
[----:B------:R-:W2:Y:S01]  /*0600*/  LDG.E R20, desc[UR6][R20.64] ;  /* 0x0000000614147981 */ /* 0x000ea2000c1e1900 */
[----:B------:R-:W-:Y:S01]  /*0610*/  LEA.HI.X R5, R12, UR9, R5, 0x2, P3 ;  /* 0x000000090c057c11 */ /* 0x000fe200098f1405 */
[C---:B------:R-:W-:Y:S02]  /*0620*/  IMAD.WIDE R12, R15.reuse, 0x4, R8 ;  /* 0x000000040f0c7825 */ /* 0x040fe400078e0208 */
[----:B------:R-:W3:Y:S04]  /*0630*/  LDG.E R8, desc[UR6][R8.64] ;  /* 0x0000000608087981 */ /* 0x000ee8000c1e1900 */
[----:B------:R-:W3:Y:S01]  /*0640*/  LDG.E R22, desc[UR6][R4.64+0x4] ;  /* 0x0000040604167981 */ /* 0x000ee2000c1e1900 */
[----:B------:R-:W-:-:S03]  /*0650*/  IMAD.WIDE R14, R15, 0x4, R12 ;  /* 0x000000040f0e7825 */ /* 0x000fc600078e020c */
[----:B------:R-:W4:Y:S04]  /*0660*/  LDG.E R23, desc[UR6][R12.64] ;  /* 0x000000060c177981 */ /* 0x000f28000c1e1900 */
[----:B------:R-:W4:Y:S04]  /*0670*/  LDG.E R24, desc[UR6][R4.64+0x8] ;  /* 0x0000080604187981 */ /* 0x000f28000c1e1900 */
[----:B------:R-:W5:Y:S04]  /*0680*/  LDG.E R28, desc[UR6][R4.64+0xc] ;  /* 0x00000c06041c7981 */ /* 0x000f68000c1e1900 */
[----:B------:R-:W5:Y:S01]  /*0690*/  LDG.E R14, desc[UR6][R14.64] ;  /* 0x000000060e0e7981 */ /* 0x000f62000c1e1900 */
[----:B------:R-:W-:Y:S01]  /*06a0*/  IADD3 R10, PT, PT, R10, 0x4, RZ ;  /* 0x000000040a0a7810 */ /* 0x000fe20007ffe0ff */
[----:B--2---:R-:W-:-:S04]  /*06b0*/  FFMA R11, R20, R6, R11 ;  /* 0x00000006140b7223 */ /* 0x004fc8000000000b */
[----:B---3--:R-:W-:-:S04]  /*06c0*/  FFMA R11, R22, R8, R11 ;  /* 0x00000008160b7223 */ /* 0x008fc8000000000b */
[----:B----4-:R-:W-:-:S04]  /*06d0*/  FFMA R11, R24, R23, R11 ;  /* 0x00000017180b7223 */ /* 0x010fc8000000000b */
[----:B-----5:R-:W-:-:S07]  /*06e0*/  FFMA R11, R28, R14, R11 ;  /* 0x0000000e1c0b7223 */ /* 0x020fce000000000b */
.L_x_99:
[----:B------:R-:W-:Y:S05]  /*06f0*/  @!P2 BRA `(.L_x_98) ;  /* 0x00000000007ca947 */ /* 0x000fea0003800000 */
[----:B------:R-:W-:Y:S01]  /*0700*/  ISETP.NE.AND P3, PT, R18, 0x1, PT ;  /* 0x000000011200780c */ /* 0x000fe20003f65270 */
[----:B------:R-:W0:Y:S08]  /*0710*/  LDC R21, c[0x0][0x398] ;  /* 0x0000e600ff157b82 */ /* 0x000e300000000800 */
[----:B------:R-:W1:Y:S04]  /*0720*/  LDC.64 R14, c[0x0][0x388] ;  /* 0x0000e200ff0e7b82 */ /* 0x000e680000000a00 */
[----:B------:R-:W-:-:S02]  /*0730*/  @P3 IADD3 R20, P4, PT, R17, R10, RZ ;  /* 0x0000000a11143210 */ /* 0x000fc40007f9e0ff */
[----:B------:R-:W-:Y:S02]  /*0740*/  @P3 IADD3 R23, PT, PT, R17, R10, RZ ;  /* 0x0000000a11173210 */ /* 0x000fe40007ffe0ff */
[----:B------:R-:W2:Y:S01]  /*0750*/  @P3 LDC.64 R4, c[0x0][0x380] ;  /* 0x0000e000ff043b82 */ /* 0x000ea20000000a00 */
[----:B------:R-:W-:-:S07]  /*0760*/  @P3 IADD3.X R22, PT, PT, RZ, RZ, RZ, P4, !PT ;  /* 0x000000ffff163210 */ /* 0x000fce00027fe4ff */
[----:B------:R-:W3:Y:S01]  /*0770*/  LDC.64 R12, c[0x0][0x380] ;  /* 0x0000e000ff0c7b82 */ /* 0x000ee20000000a00 */
[----:B0-----:R-:W-:Y:S01]  /*0780*/  LOP3.LUT P2, RZ, R21, 0x1, RZ, 0xc0, !PT ;  /* 0x0000000115ff7812 */ /* 0x001fe2000784c0ff */
[C---:B------:R-:W-:Y:S01]  /*0790*/  @P3 IMAD R25, R10.reuse, R21, R0 ;  /* 0x000000150a193224 */ /* 0x040fe200078e0200 */
[----:B------:R-:W-:-:S05]  /*07a0*/  @P3 IADD3 R10, PT, PT, R10, 0x2, RZ ;  /* 0x000000020a0a3810 */ /* 0x000fca0007ffe0ff */
[----:B------:R-:W0:Y:S01]  /*07b0*/  LDC.64 R6, c[0x0][0x380] ;  /* 0x0000e000ff067b82 */ /* 0x000e220000000a00 */
[----:B-1----:R-:W-:-:S07]  /*07c0*/  @P3 IMAD.WIDE R14, R25, 0x4, R14 ;  /* 0x00000004190e3825 */ /* 0x002fce00078e020e */
[----:B------:R-:W1:Y:S01]  /*07d0*/  LDC.64 R8, c[0x0][0x388] ;  /* 0x0000e200ff087b82 */ /* 0x000e620000000a00 */
[C---:B--2---:R-:W-:Y:S02]  /*07e0*/  @P3 LEA R4, P4, R20.reuse, R4, 0x2 ;  /* 0x0000000414043211 */ /* 0x044fe400078810ff */
[----:B------:R-:W-:Y:S02]  /*07f0*/  @P2 IADD3 R25, PT, PT, R17, R10, RZ ;  /* 0x0000000a11192210 */ /* 0x000fe40007ffe0ff */
[----:B------:R-:W-:Y:S02]  /*0800*/  @P3 LEA.HI.X R5, R20, R5, R22, 0x2, P4 ;  /* 0x0000000514053211 */ /* 0x000fe400020f1416 */
[----:B------:R-:W2:Y:S01]  /*0810*/  @P3 LDG.E R20, desc[UR6][R14.64] ;  /* 0x000000060e143981 */ /* 0x000ea2000c1e1900 */
[----:B---3--:R-:W-:-:S03]  /*0820*/  @P3 IMAD.WIDE.U32 R12, R23, 0x4, R12 ;  /* 0x00000004170c3825 */ /* 0x008fc600078e000c */
[----:B------:R-:W3:Y:S01]  /*0830*/  @P3 LDG.E R5, desc[UR6][R4.64+0x4] ;  /* 0x0000040604053981 */ /* 0x000ee2000c1e1900 */
[----:B------:R-:W-:-:S03]  /*0840*/  @P3 IMAD.WIDE R22, R21, 0x4, R14 ;  /* 0x0000000415163825 */ /* 0x000fc600078e020e */
[----:B------:R-:W2:Y:S01]  /*0850*/  @P3 LDG.E R12, desc[UR6][R12.64] ;  /* 0x000000060c0c3981 */ /* 0x000ea2000c1e1900 */
[----:B------:R-:W-:Y:S02]  /*0860*/  @P2 IMAD R21, R10, R21, R0 ;  /* 0x000000150a152224 */ /* 0x000fe400078e0200 */
[----:B0-----:R-:W-:Y:S01]  /*0870*/  @P2 IMAD.WIDE.U32 R6, R25, 0x4, R6 ;  /* 0x0000000419062825 */ /* 0x001fe200078e0006 */
[----:B------:R-:W3:Y:S03]  /*0880*/  @P3 LDG.E R22, desc[UR6][R22.64] ;  /* 0x0000000616163981 */ /* 0x000ee6000c1e1900 */
[----:B-1----:R-:W-:Y:S02]  /*0890*/  @P2 IMAD.WIDE R8, R21, 0x4, R8 ;  /* 0x0000000415082825 */ /* 0x002fe400078e0208 */
[----:B------:R-:W4:Y:S04]  /*08a0*/  @P2 LDG.E R6, desc[UR6][R6.64] ;  /* 0x0000000606062981 */ /* 0x000f28000c1e1900 */
[----:B------:R-:W4:Y:S01]  /*08b0*/  @P2 LDG.E R8, desc[UR6][R8.64] ;  /* 0x0000000608082981 */ /* 0x000f22000c1e1900 */
[----:B--2---:R-:W-:-:S04]  /*08c0*/  @P3 FFMA R12, R12, R20, R11 ;  /* 0x000000140c0c3223 */ /* 0x004fc8000000000b */
[----:B---3--:R-:W-:-:S04]  /*08d0*/  @P3 FFMA R11, R5, R22, R12 ;  /* 0x00000016050b3223 */ /* 0x008fc8000000000c */
[----:B----4-:R-:W-:-:S07]  /*08e0*/  @P2 FFMA R11, R6, R8, R11 ;  /* 0x00000008060b2223 */ /* 0x010fce000000000b */
.L_x_98:
[----:B------:R0:W-:Y:S01]  /*08f0*/  STG.E desc[UR6][R2.64], R11 ;  /* 0x0000000b02007986 */ /* 0x0001e2000c101906 */
[----:B------:R-:W-:Y:S05]  /*0900*/  BRA.U UP0, `(.L_x_100) ;  /* 0xfffffff9002c7547 */ /* 0x000fea000b83ffff */
[----:B------:R-:W-:Y:S05]  /*0910*/  EXIT ;  /* 0x000000000000794d */ /* 0x000fea0003800000 */
.L_x_101:
        /* <DEDUP_REMOVED lines=14> */
.L_x_140:


//--------------------- .text._Z26parallel_arithmetic_kernelPfS_S_ii --------------------------
	.section	.text._Z26parallel_arithmetic_kernelPfS_S_ii,"ax",@progbits
	.align	128
        .global         _Z26parallel_arithmetic_kernelPfS_S_ii
        .type           _Z26parallel_arithmetic_kernelPfS_S_ii,@function
        .size           _Z26parallel_arithmetic_kernelPfS_S_ii,(.L_x_137 - _Z26parallel_arithmetic_kernelPfS_S_ii)
        .other          _Z26parallel_arithmetic_kernelPfS_S_ii,@"STO_CUDA_ENTRY STV_DEFAULT"
_Z26parallel_arithmetic_kernelPfS_S_ii:
.text._Z26parallel_arithmetic_kernelPfS_S_ii:
[----:B------:R-:W-:Y:S08]  /*0000*/  LDC R1, c[0x0][0x37c] ;  /* 0x0000df00ff017b82 */ /* 0x000ff00000000800 */
[----:B------:R-:W0:Y:S01]  /*0010*/  LDC R0, c[0x0][0x39c] ;  /* 0x0000e700ff007b82 */ /* 0x000e220000000800 */
[----:B------:R-:W1:Y:S07]  /*0020*/  S2R R4, SR_TID.X ;  /* 0x0000000000047919 */ /* 0x000e6e0000002100 */
[----:B------:R-:W2:Y:S08]  /*0030*/  LDC R5, c[0x0][0x360] ;  /* 0x0000d800ff057b82 */ /* 0x000eb00000000800 */
[----:B------:R-:W3:Y:S01]  /*0040*/  S2UR UR4, SR_CTAID.X ;  /* 0x00000000000479c3 */ /* 0x000ee20000002500 */
[----:B0-----:R-:W-:-:S13]  /*0050*/  ISETP.GE.AND P0, PT, R0, 0x1, PT ;  /* 0x000000010000780c */ /* 0x001fda0003f06270 */
[----:B-123--:R-:W-:Y:S05]  /*0060*/  @!P0 EXIT ;  /* 0x000000000000894d */ /* 0x00efea0003800000 */
[----:B------:R-:W0:Y:S01]  /*0070*/  LDCU UR5, c[0x0][0x370] ;  /* 0x00006e00ff0577ac */ /* 0x000e220008000800 */
[C---:B------:R-:W-:Y:S01]  /*0080*/  IMAD R4, R5.reuse, UR4, R4 ;  /* 0x0000000405047c24 */ /* 0x040fe2000f8e0204 */
[----:B------:R-:W1:Y:S01]  /*0090*/  LDCU.64 UR8, c[0x0][0x358] ;  /* 0x00006b00ff0877ac */ /* 0x000e620008000a00 */
[----:B------:R-:W-:Y:S01]  /*00a0*/  UMOV UR4, URZ ;  /* 0x000000ff00047c82 */ /* 0x000fe20008000000 */
[----:B0-----:R-:W-:-:S07]  /*00b0*/  IMAD R5, R5, UR5, RZ ;  /* 0x0000000505057c24 */ /* 0x001fce000f8e02ff */
.L_x_120:
[----:B------:R-:W0:Y:S01]  /*00c0*/  LDCU.64 UR6, c[0x0][0x398] ;  /* 0x00007300ff0677ac */ /* 0x000e220008000a00 */
[----:B------:R-:W-:Y:S01]  /*00d0*/  BSSY.RECONVERGENT B0, `(.L_x_102) ;  /* 0x0000126000007945 */ /* 0x000fe20003800200 */
[----:B------:R-:W-:Y:S01]  /*00e0*/  UIADD3 UR4, UPT, UPT, UR4, 0x1, URZ ;  /* 0x0000000104047890 */ /* 0x000fe2000fffe0ff */
[----:B0-----:R-:W-:-:S03]  /*00f0*/  ISETP.GE.AND P0, PT, R4, UR6, PT ;  /* 0x0000000604007c0c */ /* 0x001fc6000bf06270 */
[----:B------:R-:W-:-:S10]  /*0100*/  UISETP.NE.AND UP2, UPT, UR4, UR7, UPT ;  /* 0x000000070400728c */ /* 0x000fd4000bf45270 */
[----:B------:R-:W-:Y:S05]  /*0110*/  @P0 BRA `(.L_x_103) ;  /* 0x0000001000840947 */ /* 0x000fea0003800000 */
[----:B------:R-:W-:-:S07]  /*0120*/  IMAD.MOV.U32 R6, RZ, RZ, R4 ;  /* 0x000000ffff067224 */ /* 0x000fce00078e0004 */
.L_x_119:
[----:B------:R-:W0:Y:S08]  /*0130*/  LDC.64 R2, c[0x0][0x380] ;  /* 0x0000e000ff027b82 */ /* 0x000e300000000a00 */
[----:B------:R-:W2:Y:S01]  /*0140*/  LDC.64 R8, c[0x0][0x388] ;  /* 0x0000e200ff087b82 */ /* 0x000ea20000000a00 */
[----:B0-----:R-:W-:-:S05]  /*0150*/  IMAD.WIDE R2, R6, 0x4, R2 ;  /* 0x0000000406027825 */ /* 0x001fca00078e0202 */
[----:B-1----:R-:W3:Y:S01]  /*0160*/  LDG.E R0, desc[UR8][R2.64] ;  /* 0x0000000802007981 */ /* 0x002ee2000c1e1900 */
[----:B--2---:R-:W-:-:S06]  /*0170*/  IMAD.WIDE R8, R6, 0x4, R8 ;  /* 0x0000000406087825 */ /* 0x004fcc00078e0208 */
[----:B------:R0:W5:Y:S01]  /*0180*/  LDG.E R9, desc[UR8][R8.64] ;  /* 0x0000000808097981 */ /* 0x000162000c1e1900 */
[----:B------:R-:W-:Y:S01]  /*0190*/  BSSY.RECONVERGENT B1, `(.L_x_104) ;  /* 0x0000068000017945 */ /* 0x000fe20003800200 */
[C---:B---3--:R-:W-:Y:S01]  /*01a0*/  FMUL R10, R0.reuse, 0.63661974668502807617 ;  /* 0x3f22f983000a7820 */ /* 0x048fe20000400000 */
[----:B------:R-:W-:-:S03]  /*01b0*/  FSETP.GE.AND P0, PT, |R0|, 105615, PT ;  /* 0x47ce47800000780b */ /* 0x000fc60003f06200 */
[----:B------:R-:W1:Y:S02]  /*01c0*/  F2I.NTZ R13, R10 ;  /* 0x0000000a000d7305 */ /* 0x000e640000203100 */
[----:B-1----:R-:W-:-:S05]  /*01d0*/  I2FP.F32.S32 R11, R13 ;  /* 0x0000000d000b7245 */ /* 0x002fca0000201400 */
[----:B------:R-:W-:-:S04]  /*01e0*/  FFMA R12, R11, -1.5707962512969970703, R0 ;  /* 0xbfc90fda0b0c7823 */ /* 0x000fc80000000000 */
[----:B------:R-:W-:-:S04]  /*01f0*/  FFMA R12, R11, -7.5497894158615963534e-08, R12 ;  /* 0xb3a221680b0c7823 */ /* 0x000fc8000000000c */
[----:B------:R-:W-:Y:S01]  /*0200*/  FFMA R22, R11, -5.3903029534742383927e-15, R12 ;  /* 0xa7c234c50b167823 */ /* 0x000fe2000000000c */
[----:B0-----:R-:W-:Y:S06]  /*0210*/  @!P0 BRA `(.L_x_105) ;  /* 0x00000004007c8947 */ /* 0x001fec0003800000 */
[----:B------:R-:W-:-:S13]  /*0220*/  FSETP.NEU.AND P0, PT, |R0|, +INF , PT ;  /* 0x7f8000000000780b */ /* 0x000fda0003f0d200 */
[----:B------:R-:W-:Y:S01]  /*0230*/  @!P0 FMUL R22, RZ, R0 ;  /* 0x00000000ff168220 */ /* 0x000fe20000400000 */
[----:B------:R-:W-:Y:S01]  /*0240*/  @!P0 IMAD.MOV.U32 R13, RZ, RZ, RZ ;  /* 0x000000ffff0d8224 */ /* 0x000fe200078e00ff */
[----:B------:R-:W-:Y:S06]  /*0250*/  @!P0 BRA `(.L_x_105) ;  /* 0x00000004006c8947 */ /* 0x000fec0003800000 */
[----:B------:R-:W-:Y:S01]  /*0260*/  IMAD.SHL.U32 R3, R0, 0x100, RZ ;  /* 0x0000010000037824 */ /* 0x000fe200078e00ff */
[----:B------:R-:W0:Y:S01]  /*0270*/  LDCU.64 UR10, c[0x4][0x40] ;  /* 0x01000800ff0a77ac */ /* 0x000e220008000a00 */
[----:B------:R-:W-:Y:S02]  /*0280*/  IMAD.MOV.U32 R2, RZ, RZ, RZ ;  /* 0x000000ffff027224 */ /* 0x000fe400078e00ff */
[----:B------:R-:W-:Y:S01]  /*0290*/  IMAD.MOV.U32 R8, RZ, RZ, RZ ;  /* 0x000000ffff087224 */ /* 0x000fe200078e00ff */
[----:B------:R-:W-:Y:S01]  /*02a0*/  LOP3.LUT R19, R3, 0x80000000, RZ, 0xfc, !PT ;  /* 0x8000000003137812 */ /* 0x000fe200078efcff */
[----:B------:R-:W-:Y:S01]  /*02b0*/  UMOV UR6, URZ ;  /* 0x000000ff00067c82 */ /* 0x000fe20008000000 */
[----:B------:R-:W-:-:S05]  /*02c0*/  UMOV UR5, URZ ;  /* 0x000000ff00057c82 */ /* 0x000fca0008000000 */
.L_x_106:
[----:B0-----:R-:W-:Y:S01]  /*02d0*/  IMAD.U32 R12, RZ, RZ, UR10 ;  /* 0x0000000aff0c7e24 */ /* 0x001fe2000f8e00ff */
[----:B------:R-:W-:-:S05]  /*02e0*/  MOV R13, UR11 ;  /* 0x0000000b000d7c02 */ /* 0x000fca0008000f00 */
[----:B------:R-:W2:Y:S01]  /*02f0*/  LDG.E.CONSTANT R10, desc[UR8][R12.64] ;  /* 0x000000080c0a7981 */ /* 0x000ea2000c1e9900 */
[----:B------:R-:W-:Y:S01]  /*0300*/  UIADD3 UR5, UPT, UPT, UR5, 0x1, URZ ;  /* 0x0000000105057890 */ /* 0x000fe2000fffe0ff */
[C---:B------:R-:W-:Y:S01]  /*0310*/  ISETP.EQ.AND P0, PT, R8.reuse, RZ, PT ;  /* 0x000000ff0800720c */ /* 0x040fe20003f02270 */
[----:B------:R-:W-:Y:S01]  /*0320*/  UIADD3 UR10, UP1, UPT, UR10, 0x4, URZ ;  /* 0x000000040a0a7890 */ /* 0x000fe2000ff3e0ff */
[C---:B------:R-:W-:Y:S01]  /*0330*/  ISETP.EQ.AND P1, PT, R8.reuse, 0x4, PT ;  /* 0x000000040800780c */ /* 0x040fe20003f22270 */
[----:B------:R-:W-:Y:S01]  /*0340*/  UISETP.NE.AND UP0, UPT, UR5, 0x6, UPT ;  /* 0x000000060500788c */ /* 0x000fe2000bf05270 */
[C---:B------:R-:W-:Y:S01]  /*0350*/  ISETP.EQ.AND P2, PT, R8.reuse, 0x8, PT ;  /* 0x000000080800780c */ /* 0x040fe20003f42270 */
[----:B------:R-:W-:Y:S01]  /*0360*/  UIADD3.X UR11, UPT, UPT, URZ, UR11, URZ, UP1, !UPT ;  /* 0x0000000bff0b7290 */ /* 0x000fe20008ffe4ff */
[C---:B------:R-:W-:Y:S02]  /*0370*/  ISETP.EQ.AND P3, PT, R8.reuse, 0xc, PT ;  /* 0x0000000c0800780c */ /* 0x040fe40003f62270 */
[----:B------:R-:W-:-:S02]  /*0380*/  ISETP.EQ.AND P4, PT, R8, 0x10, PT ;  /* 0x000000100800780c */ /* 0x000fc40003f82270 */
[C---:B------:R-:W-:Y:S01]  /*0390*/  ISETP.EQ.AND P5, PT, R8.reuse, 0x14, PT ;  /* 0x000000140800780c */ /* 0x040fe20003fa2270 */
[----:B------:R-:W-:Y:S02]  /*03a0*/  VIADD R8, R8, 0x4 ;  /* 0x0000000408087836 */ /* 0x000fe40000000000 */
[----:B--2---:R-:W-:-:S03]  /*03b0*/  IMAD.WIDE.U32 R10, R10, R19, RZ ;  /* 0x000000130a0a7225 */ /* 0x004fc600078e00ff */
[----:B------:R-:W-:-:S04]  /*03c0*/  IADD3 R3, P6, PT, R10, R2, RZ ;  /* 0x000000020a037210 */ /* 0x000fc80007fde0ff */
[----:B------:R-:W-:Y:S01]  /*03d0*/  IADD3.X R2, PT, PT, R11, UR6, RZ, P6, !PT ;  /* 0x000000060b027c10 */ /* 0x000fe2000b7fe4ff */
[--C-:B------:R-:W-:Y:S02]  /*03e0*/  @P0 IMAD.MOV.U32 R7, RZ, RZ, R3.reuse ;  /* 0x000000ffff070224 */ /* 0x100fe400078e0003 */
[----:B------:R-:W-:Y:S01]  /*03f0*/  @P5 MOV R18, R3 ;  /* 0x0000000300125202 */ /* 0x000fe20000000f00 */
[--C-:B------:R-:W-:Y:S02]  /*0400*/  @P1 IMAD.MOV.U32 R14, RZ, RZ, R3.reuse ;  /* 0x000000ffff0e1224 */ /* 0x100fe400078e0003 */
[--C-:B------:R-:W-:Y:S02]  /*0410*/  @P2 IMAD.MOV.U32 R15, RZ, RZ, R3.reuse ;  /* 0x000000ffff0f2224 */ /* 0x100fe400078e0003 */
[--C-:B------:R-:W-:Y:S02]  /*0420*/  @P3 IMAD.MOV.U32 R16, RZ, RZ, R3.reuse ;  /* 0x000000ffff103224 */ /* 0x100fe400078e0003 */
[----:B------:R-:W-:Y:S01]  /*0430*/  @P4 IMAD.MOV.U32 R17, RZ, RZ, R3 ;  /* 0x000000ffff114224 */ /* 0x000fe200078e0003 */
[----:B------:R-:W-:Y:S06]  /*0440*/  BRA.U UP0, `(.L_x_106) ;  /* 0xfffffffd00a07547 */ /* 0x000fec000b83ffff */
[----:B------:R-:W-:Y:S01]  /*0450*/  SHF.R.U32.HI R3, RZ, 0x17, R0 ;  /* 0x00000017ff037819 */ /* 0x000fe20000011600 */
[----:B------:R-:W-:Y:S03]  /*0460*/  BSSY.RECONVERGENT B2, `(.L_x_107) ;  /* 0x0000028000027945 */ /* 0x000fe60003800200 */
[C---:B------:R-:W-:Y:S02]  /*0470*/  LOP3.LUT R8, R3.reuse, 0xe0, RZ, 0xc0, !PT ;  /* 0x000000e003087812 */ /* 0x040fe400078ec0ff */
[----:B------:R-:W-:-:S03]  /*0480*/  LOP3.LUT P6, RZ, R3, 0x1f, RZ, 0xc0, !PT ;  /* 0x0000001f03ff7812 */ /* 0x000fc600078cc0ff */
[----:B------:R-:W-:-:S05]  /*0490*/  VIADD R8, R8, 0xffffff80 ;  /* 0xffffff8008087836 */ /* 0x000fca0000000000 */
[----:B------:R-:W-:-:S05]  /*04a0*/  SHF.R.U32.HI R8, RZ, 0x5, R8 ;  /* 0x00000005ff087819 */ /* 0x000fca0000011608 */
[----:B------:R-:W-:-:S05]  /*04b0*/  IMAD.U32 R12, R8, -0x4, RZ ;  /* 0xfffffffc080c7824 */ /* 0x000fca00078e00ff */
[C---:B------:R-:W-:Y:S02]  /*04c0*/  ISETP.EQ.AND P3, PT, R12.reuse, -0x18, PT ;  /* 0xffffffe80c00780c */ /* 0x040fe40003f62270 */
[C---:B------:R-:W-:Y:S02]  /*04d0*/  ISETP.EQ.AND P4, PT, R12.reuse, -0x14, PT ;  /* 0xffffffec0c00780c */ /* 0x040fe40003f82270 */
[C---:B------:R-:W-:Y:S02]  /*04e0*/  ISETP.EQ.AND P2, PT, R12.reuse, -0x10, PT ;  /* 0xfffffff00c00780c */ /* 0x040fe40003f42270 */
[C---:B------:R-:W-:Y:S02]  /*04f0*/  ISETP.EQ.AND P1, PT, R12.reuse, -0xc, PT ;  /* 0xfffffff40c00780c */ /* 0x040fe40003f22270 */
[C---:B------:R-:W-:Y:S02]  /*0500*/  ISETP.EQ.AND P0, PT, R12.reuse, -0x8, PT ;  /* 0xfffffff80c00780c */ /* 0x040fe40003f02270 */
[----:B------:R-:W-:-:S03]  /*0510*/  ISETP.EQ.AND P5, PT, R12, RZ, PT ;  /* 0x000000ff0c00720c */ /* 0x000fc60003fa2270 */
[--C-:B------:R-:W-:Y:S01]  /*0520*/  @P3 IMAD.MOV.U32 R8, RZ, RZ, R7.reuse ;  /* 0x000000ffff083224 */ /* 0x100fe200078e0007 */
[C---:B------:R-:W-:Y:S01]  /*0530*/  ISETP.EQ.AND P3, PT, R12.reuse, -0x4, PT ;  /* 0xfffffffc0c00780c */ /* 0x040fe20003f62270 */
[----:B------:R-:W-:Y:S01]  /*0540*/  @P4 IMAD.MOV.U32 R10, RZ, RZ, R7 ;  /* 0x000000ffff0a4224 */ /* 0x000fe200078e0007 */
[----:B------:R-:W-:Y:S01]  /*0550*/  @P4 MOV R8, R14 ;  /* 0x0000000e00084202 */ /* 0x000fe20000000f00 */
[----:B------:R-:W-:Y:S01]  /*0560*/  @P2 IMAD.MOV.U32 R10, RZ, RZ, R14 ;  /* 0x000000ffff0a2224 */ /* 0x000fe200078e000e */
[----:B------:R-:W-:Y:S01]  /*0570*/  ISETP.EQ.AND P4, PT, R12, 0x4, PT ;  /* 0x000000040c00780c */ /* 0x000fe20003f82270 */
[--C-:B------:R-:W-:Y:S02]  /*0580*/  @P2 IMAD.MOV.U32 R8, RZ, RZ, R15.reuse ;  /* 0x000000ffff082224 */ /* 0x100fe400078e000f */
[----:B------:R-:W-:Y:S02]  /*0590*/  @P1 IMAD.MOV.U32 R10, RZ, RZ, R15 ;  /* 0x000000ffff0a1224 */ /* 0x000fe400078e000f */
[--C-:B------:R-:W-:Y:S01]  /*05a0*/  @P1 IMAD.MOV.U32 R8, RZ, RZ, R16.reuse ;  /* 0x000000ffff081224 */ /* 0x100fe200078e0010 */
[----:B------:R-:W-:Y:S01]  /*05b0*/  @P0 MOV R8, R17 ;  /* 0x0000001100080202 */ /* 0x000fe20000000f00 */
[----:B------:R-:W-:-:S02]  /*05c0*/  @P0 IMAD.MOV.U32 R10, RZ, RZ, R16 ;  /* 0x000000ffff0a0224 */ /* 0x000fc400078e0010 */
[----:B------:R-:W-:Y:S02]  /*05d0*/  @P3 IMAD.MOV.U32 R10, RZ, RZ, R17 ;  /* 0x000000ffff0a3224 */ /* 0x000fe400078e0011 */
[--C-:B------:R-:W-:Y:S02]  /*05e0*/  @P3 IMAD.MOV.U32 R8, RZ, RZ, R18.reuse ;  /* 0x000000ffff083224 */ /* 0x100fe400078e0012 */
[----:B------:R-:W-:Y:S02]  /*05f0*/  @P5 IMAD.MOV.U32 R10, RZ, RZ, R18 ;  /* 0x000000ffff0a5224 */ /* 0x000fe400078e0012 */
[--C-:B------:R-:W-:Y:S02]  /*0600*/  @P5 IMAD.MOV.U32 R8, RZ, RZ, R2.reuse ;  /* 0x000000ffff085224 */ /* 0x100fe400078e0002 */
[----:B------:R-:W-:Y:S01]  /*0610*/  @P4 IMAD.MOV.U32 R10, RZ, RZ, R2 ;  /* 0x000000ffff0a4224 */ /* 0x000fe200078e0002 */
[----:B------:R-:W-:Y:S06]  /*0620*/  @!P6 BRA `(.L_x_108) ;  /* 0x00000000002ce947 */ /* 0x000fec0003800000 */
[----:B------:R-:W-:Y:S01]  /*0630*/  @P2 MOV R11, R7 ;  /* 0x00000007000b2202 */ /* 0x000fe20000000f00 */
[----:B------:R-:W-:Y:S01]  /*0640*/  @P1 IMAD.MOV.U32 R11, RZ, RZ, R14 ;  /* 0x000000ffff0b1224 */ /* 0x000fe200078e000e */
[----:B------:R-:W-:Y:S01]  /*0650*/  LOP3.LUT R3, R3, 0x1f, RZ, 0xc0, !PT ;  /* 0x0000001f03037812 */ /* 0x000fe200078ec0ff */
[----:B------:R-:W-:Y:S01]  /*0660*/  @P0 IMAD.MOV.U32 R11, RZ, RZ, R15 ;  /* 0x000000ffff0b0224 */ /* 0x000fe200078e000f */
[----:B------:R-:W-:Y:S01]  /*0670*/  ISETP.EQ.AND P0, PT, R12, 0x8, PT ;  /* 0x000000080c00780c */ /* 0x000fe20003f02270 */
[----:B------:R-:W-:Y:S01]  /*0680*/  @P3 IMAD.MOV.U32 R11, RZ, RZ, R16 ;  /* 0x000000ffff0b3224 */ /* 0x000fe200078e0010 */
[----:B------:R-:W-:Y:S01]  /*0690*/  SHF.L.W.U32.HI R8, R10, R3, R8 ;  /* 0x000000030a087219 */ /* 0x000fe20000010e08 */
[----:B------:R-:W-:Y:S02]  /*06a0*/  @P5 IMAD.MOV.U32 R11, RZ, RZ, R17 ;  /* 0x000000ffff0b5224 */ /* 0x000fe400078e0011 */
[----:B------:R-:W-:-:S08]  /*06b0*/  @P4 IMAD.MOV.U32 R11, RZ, RZ, R18 ;  /* 0x000000ffff0b4224 */ /* 0x000fd000078e0012 */
[----:B------:R-:W-:-:S04]  /*06c0*/  @P0 MOV R11, R2 ;  /* 0x00000002000b0202 */ /* 0x000fc80000000f00 */
[----:B------:R-:W-:-:S07]  /*06d0*/  SHF.L.W.U32.HI R10, R11, R3, R10 ;  /* 0x000000030b0a7219 */ /* 0x000fce0000010e0a */
.L_x_108:
[----:B------:R-:W-:Y:S05]  /*06e0*/  BSYNC.RECONVERGENT B2 ;  /* 0x0000000000027941 */ /* 0x000fea0003800200 */
.L_x_107:
[C---:B------:R-:W-:Y:S01]  /*06f0*/  SHF.L.W.U32.HI R13, R10.reuse, 0x2, R8 ;  /* 0x000000020a0d7819 */ /* 0x040fe20000010e08 */
[----:B------:R-:W-:Y:S01]  /*0700*/  IMAD.SHL.U32 R2, R10, 0x4, RZ ;  /* 0x000000040a027824 */ /* 0x000fe200078e00ff */
[----:B------:R-:W-:Y:S01]  /*0710*/  UMOV UR6, 0x54442d19 ;  /* 0x54442d1900067882 */ /* 0x000fe20000000000 */
[----:B------:R-:W-:Y:S01]  /*0720*/  UMOV UR7, 0x3bf921fb ;  /* 0x3bf921fb00077882 */ /* 0x000fe20000000000 */
[----:B------:R-:W-:Y:S02]  /*0730*/  SHF.R.S32.HI R3, RZ, 0x1f, R13 ;  /* 0x0000001fff037819 */ /* 0x000fe4000001140d */
[----:B------:R-:W-:Y:S02]  /*0740*/  ISETP.GE.AND P0, PT, R0, RZ, PT ;  /* 0x000000ff0000720c */ /* 0x000fe40003f06270 */
[C---:B------:R-:W-:Y:S02]  /*0750*/  LOP3.LUT R2, R3.reuse, R2, RZ, 0x3c, !PT ;  /* 0x0000000203027212 */ /* 0x040fe400078e3cff */
[----:B------:R-:W-:-:S02]  /*0760*/  LOP3.LUT R3, R3, R13, RZ, 0x3c, !PT ;  /* 0x0000000d03037212 */ /* 0x000fc400078e3cff */
[----:B------:R-:W-:Y:S02]  /*0770*/  SHF.R.U32.HI R8, RZ, 0x1e, R8 ;  /* 0x0000001eff087819 */ /* 0x000fe40000011608 */
[C---:B------:R-:W-:Y:S02]  /*0780*/  LOP3.LUT R12, R13.reuse, R0, RZ, 0x3c, !PT ;  /* 0x000000000d0c7212 */ /* 0x040fe400078e3cff */
[----:B------:R-:W0:Y:S01]  /*0790*/  I2F.F64.S64 R2, R2 ;  /* 0x0000000200027312 */ /* 0x000e220000301c00 */
[----:B------:R-:W-:Y:S02]  /*07a0*/  LEA.HI R13, R13, R8, RZ, 0x1 ;  /* 0x000000080d0d7211 */ /* 0x000fe400078f08ff */
[----:B------:R-:W-:-:S03]  /*07b0*/  ISETP.GE.AND P1, PT, R12, RZ, PT ;  /* 0x000000ff0c00720c */ /* 0x000fc60003f26270 */
[----:B------:R-:W-:-:S04]  /*07c0*/  IMAD.MOV R8, RZ, RZ, -R13 ;  /* 0x000000ffff087224 */ /* 0x000fc800078e0a0d */
[----:B------:R-:W-:Y:S01]  /*07d0*/  @!P0 IMAD.MOV.U32 R13, RZ, RZ, R8 ;  /* 0x000000ffff0d8224 */ /* 0x000fe200078e0008 */
[----:B0-----:R-:W-:-:S10]  /*07e0*/  DMUL R10, R2, UR6 ;  /* 0x00000006020a7c28 */ /* 0x001fd40008000000 */
[----:B------:R-:W0:Y:S02]  /*07f0*/  F2F.F32.F64 R10, R10 ;  /* 0x0000000a000a7310 */ /* 0x000e240000301000 */
[----:B0-----:R-:W-:-:S07]  /*0800*/  FSEL R22, -R10, R10, !P1 ;  /* 0x0000000a0a167208 */ /* 0x001fce0004800100 */
.L_x_105:
[----:B------:R-:W-:Y:S05]  /*0810*/  BSYNC.RECONVERGENT B1 ;  /* 0x0000000000017941 */ /* 0x000fea0003800200 */
.L_x_104:
[----:B-----5:R-:W-:Y:S01]  /*0820*/  FMUL R12, R9, 0.63661974668502807617 ;  /* 0x3f22f983090c7820 */ /* 0x020fe20000400000 */
[----:B------:R-:W-:Y:S02]  /*0830*/  IMAD.MOV.U32 R21, RZ, RZ, 0x37cbac00 ;  /* 0x37cbac00ff157424 */ /* 0x000fe400078e00ff */
[----:B------:R-:W-:Y:S01]  /*0840*/  FMUL R3, R22, R22 ;  /* 0x0000001616037220 */ /* 0x000fe20000400000 */
[----:B------:R-:W-:Y:S01]  /*0850*/  LOP3.LUT R8, R13, 0x1, RZ, 0xc0, !PT ;  /* 0x000000010d087812 */ /* 0x000fe200078ec0ff */
[----:B------:R-:W-:Y:S01]  /*0860*/  IMAD.MOV.U32 R20, RZ, RZ, 0x3d2aaabb ;  /* 0x3d2aaabbff147424 */ /* 0x000fe200078e00ff */
[----:B------:R-:W-:Y:S01]  /*0870*/  MOV R19, 0x3effffff ;  /* 0x3effffff00137802 */ /* 0x000fe20000000f00 */
[----:B------:R-:W0:Y:S01]  /*0880*/  F2I.NTZ R12, R12 ;  /* 0x0000000c000c7305 */ /* 0x000e220000203100 */
[----:B------:R-:W-:Y:S01]  /*0890*/  FFMA R2, R3, R21, -0.0013887860113754868507 ;  /* 0xbab607ed03027423 */ /* 0x000fe20000000015 */
[----:B------:R-:W-:Y:S01]  /*08a0*/  ISETP.NE.U32.AND P0, PT, R8, 0x1, PT ;  /* 0x000000010800780c */ /* 0x000fe20003f05070 */
[----:B------:R-:W-:Y:S01]  /*08b0*/  BSSY.RECONVERGENT B1, `(.L_x_109) ;  /* 0x000006c000017945 */ /* 0x000fe20003800200 */
[----:B------:R-:W-:-:S02]  /*08c0*/  LOP3.LUT P1, RZ, R13, 0x2, RZ, 0xc0, !PT ;  /* 0x000000020dff7812 */ /* 0x000fc4000782c0ff */
[----:B------:R-:W-:Y:S02]  /*08d0*/  FSEL R2, R2, -0.00019574658654164522886, !P0 ;  /* 0xb94d415302027808 */ /* 0x000fe40004000000 */
[----:B------:R-:W-:Y:S02]  /*08e0*/  FSEL R8, R20, 0.0083327032625675201416, !P0 ;  /* 0x3c0885e414087808 */ /* 0x000fe40004000000 */
[----:B------:R-:W-:-:S03]  /*08f0*/  FSEL R10, -R19, -0.16666662693023681641, !P0 ;  /* 0xbe2aaaa8130a7808 */ /* 0x000fc60004000100 */
[----:B------:R-:W-:Y:S01]  /*0900*/  FFMA R8, R3, R2, R8 ;  /* 0x0000000203087223 */ /* 0x000fe20000000008 */
[----:B------:R-:W-:Y:S02]  /*0910*/  FSEL R2, R22, 1, P0 ;  /* 0x3f80000016027808 */ /* 0x000fe40000000000 */
[----:B------:R-:W-:Y:S01]  /*0920*/  FSETP.GE.AND P0, PT, |R9|, 105615, PT ;  /* 0x47ce47800900780b */ /* 0x000fe20003f06200 */
[C---:B------:R-:W-:Y:S01]  /*0930*/  FFMA R8, R3.reuse, R8, R10 ;  /* 0x0000000803087223 */ /* 0x040fe2000000000a */
[----:B0-----:R-:W-:Y:S01]  /*0940*/  I2FP.F32.S32 R24, R12 ;  /* 0x0000000c00187245 */ /* 0x001fe20000201400 */
[----:B------:R-:W-:-:S04]  /*0950*/  FFMA R3, R3, R2, RZ ;  /* 0x0000000203037223 */ /* 0x000fc800000000ff */
[----:B------:R-:W-:Y:S01]  /*0960*/  FFMA R11, R24, -1.5707962512969970703, R9 ;  /* 0xbfc90fda180b7823 */ /* 0x000fe20000000009 */
[----:B------:R-:W-:-:S03]  /*0970*/  FFMA R8, R3, R8, R2 ;  /* 0x0000000803087223 */ /* 0x000fc60000000002 */
[----:B------:R-:W-:Y:S01]  /*0980*/  FFMA R11, R24, -7.5497894158615963534e-08, R11 ;  /* 0xb3a22168180b7823 */ /* 0x000fe2000000000b */
[----:B------:R-:W-:-:S03]  /*0990*/  @P1 FADD R8, RZ, -R8 ;  /* 0x80000008ff081221 */ /* 0x000fc60000000000 */
[----:B------:R-:W-:Y:S01]  /*09a0*/  FFMA R2, R24, -5.3903029534742383927e-15, R11 ;  /* 0xa7c234c518027823 */ /* 0x000fe2000000000b */
[----:B------:R-:W-:Y:S06]  /*09b0*/  @!P0 BRA `(.L_x_110) ;  /* 0x00000004006c8947 */ /* 0x000fec0003800000 */
[----:B------:R-:W-:-:S13]  /*09c0*/  FSETP.NEU.AND P0, PT, |R9|, +INF , PT ;  /* 0x7f8000000900780b */ /* 0x000fda0003f0d200 */
[----:B------:R-:W-:Y:S01]  /*09d0*/  @!P0 FMUL R2, RZ, R9 ;  /* 0x00000009ff028220 */ /* 0x000fe20000400000 */
[----:B------:R-:W-:Y:S01]  /*09e0*/  @!P0 IMAD.MOV.U32 R12, RZ, RZ, RZ ;  /* 0x000000ffff0c8224 */ /* 0x000fe200078e00ff */
[----:B------:R-:W-:Y:S06]  /*09f0*/  @!P0 BRA `(.L_x_110) ;  /* 0x00000004005c8947 */ /* 0x000fec0003800000 */
[----:B------:R-:W0:Y:S01]  /*0a00*/  LDC.64 R2, c[0x4][0x40] ;  /* 0x01001000ff027b82 */ /* 0x000e220000000a00 */
[----:B------:R-:W-:Y:S01]  /*0a10*/  IMAD.SHL.U32 R10, R9, 0x100, RZ ;  /* 0x00000100090a7824 */ /* 0x000fe200078e00ff */
[----:B------:R-:W-:Y:S01]  /*0a20*/  UMOV UR5, URZ ;  /* 0x000000ff00057c82 */ /* 0x000fe20008000000 */
[----:B------:R-:W-:Y:S02]  /*0a30*/  IMAD.MOV.U32 R23, RZ, RZ, RZ ;  /* 0x000000ffff177224 */ /* 0x000fe400078e00ff */
[----:B------:R-:W-:Y:S01]  /*0a40*/  IMAD.MOV.U32 R25, RZ, RZ, RZ ;  /* 0x000000ffff197224 */ /* 0x000fe200078e00ff */
[----:B------:R-:W-:-:S07]  /*0a50*/  LOP3.LUT R27, R10, 0x80000000, RZ, 0xfc, !PT ;  /* 0x800000000a1b7812 */ /* 0x000fce00078efcff */
.L_x_111:
[----:B0-----:R-:W-:-:S06]  /*0a60*/  IMAD.WIDE.U32 R10, R25, 0x4, R2 ;  /* 0x00000004190a7825 */ /* 0x001fcc00078e0002 */
[----:B------:R-:W2:Y:S01]  /*0a70*/  LDG.E.CONSTANT R10, desc[UR8][R10.64] ;  /* 0x000000080a0a7981 */ /* 0x000ea2000c1e9900 */
[C---:B------:R-:W-:Y:S01]  /*0a80*/  IMAD.SHL.U32 R22, R25.reuse, 0x4, RZ ;  /* 0x0000000419167824 */ /* 0x040fe200078e00ff */
[----:B------:R-:W-:-:S04]  /*0a90*/  IADD3 R25, PT, PT, R25, 0x1, RZ ;  /* 0x0000000119197810 */ /* 0x000fc80007ffe0ff */
[C---:B------:R-:W-:Y:S02]  /*0aa0*/  ISETP.EQ.AND P0, PT, R22.reuse, RZ, PT ;  /* 0x000000ff1600720c */ /* 0x040fe40003f02270 */
[C---:B------:R-:W-:Y:S02]  /*0ab0*/  ISETP.EQ.AND P5, PT, R22.reuse, 0x4, PT ;  /* 0x000000041600780c */ /* 0x040fe40003fa2270 */
[C---:B------:R-:W-:Y:S02]  /*0ac0*/  ISETP.EQ.AND P4, PT, R22.reuse, 0x8, PT ;  /* 0x000000081600780c */ /* 0x040fe40003f82270 */
[C---:B------:R-:W-:Y:S02]  /*0ad0*/  ISETP.EQ.AND P3, PT, R22.reuse, 0xc, PT ;  /* 0x0000000c1600780c */ /* 0x040fe40003f62270 */
[C---:B------:R-:W-:Y:S02]  /*0ae0*/  ISETP.EQ.AND P2, PT, R22.reuse, 0x10, PT ;  /* 0x000000101600780c */ /* 0x040fe40003f42270 */
[----:B------:R-:W-:Y:S01]  /*0af0*/  ISETP.EQ.AND P1, PT, R22, 0x14, PT ;  /* 0x000000141600780c */ /* 0x000fe20003f22270 */
[----:B--2---:R-:W-:-:S03]  /*0b00*/  IMAD.WIDE.U32 R12, R10, R27, RZ ;  /* 0x0000001b0a0c7225 */ /* 0x004fc600078e00ff */
[----:B------:R-:W-:-:S04]  /*0b10*/  IADD3 R12, P6, PT, R12, R23, RZ ;  /* 0x000000170c0c7210 */ /* 0x000fc80007fde0ff */
[----:B------:R-:W-:Y:S01]  /*0b20*/  IADD3.X R23, PT, PT, R13, UR5, RZ, P6, !PT ;  /* 0x000000050d177c10 */ /* 0x000fe2000b7fe4ff */
[--C-:B------:R-:W-:Y:S01]  /*0b30*/  @P0 IMAD.MOV.U32 R7, RZ, RZ, R12.reuse ;  /* 0x000000ffff070224 */ /* 0x100fe200078e000c */
[----:B------:R-:W-:Y:S01]  /*0b40*/  ISETP.NE.AND P6, PT, R25, 0x6, PT ;  /* 0x000000061900780c */ /* 0x000fe20003fc5270 */
[--C-:B------:R-:W-:Y:S02]  /*0b50*/  @P5 IMAD.MOV.U32 R14, RZ, RZ, R12.reuse ;  /* 0x000000ffff0e5224 */ /* 0x100fe400078e000c */
[----:B------:R-:W-:Y:S01]  /*0b60*/  @P1 MOV R18, R12 ;  /* 0x0000000c00121202 */ /* 0x000fe20000000f00 */
[--C-:B------:R-:W-:Y:S02]  /*0b70*/  @P4 IMAD.MOV.U32 R15, RZ, RZ, R12.reuse ;  /* 0x000000ffff0f4224 */ /* 0x100fe400078e000c */
[--C-:B------:R-:W-:Y:S02]  /*0b80*/  @P3 IMAD.MOV.U32 R16, RZ, RZ, R12.reuse ;  /* 0x000000ffff103224 */ /* 0x100fe400078e000c */
[----:B------:R-:W-:-:S05]  /*0b90*/  @P2 IMAD.MOV.U32 R17, RZ, RZ, R12 ;  /* 0x000000ffff112224 */ /* 0x000fca00078e000c */
[----:B------:R-:W-:Y:S05]  /*0ba0*/  @P6 BRA `(.L_x_111) ;  /* 0xfffffffc00ac6947 */ /* 0x000fea000383ffff */
        /* <DEDUP_REMOVED lines=15> */
[----:B------:R-:W-:Y:S02]  /*0ca0*/  @P4 IMAD.MOV.U32 R3, RZ, RZ, R7 ;  /* 0x000000ffff034224 */ /* 0x000fe400078e0007 */
[----:B------:R-:W-:Y:S01]  /*0cb0*/  @P4 IMAD.MOV.U32 R12, RZ, RZ, R14 ;  /* 0x000000ffff0c4224 */ /* 0x000fe200078e000e */
[----:B------:R-:W-:Y:S01]  /*0cc0*/  ISETP.EQ.AND P4, PT, R11, 0x4, PT ;  /* 0x000000040b00780c */ /* 0x000fe20003f82270 */
[--C-:B------:R-:W-:Y:S01]  /*0cd0*/  @P2 IMAD.MOV.U32 R12, RZ, RZ, R15.reuse ;  /* 0x000000ffff0c2224 */ /* 0x100fe200078e000f */
[----:B------:R-:W-:Y:S01]  /*0ce0*/  @P2 MOV R3, R14 ;  /* 0x0000000e00032202 */ /* 0x000fe20000000f00 */
[----:B------:R-:W-:Y:S02]  /*0cf0*/  @P1 IMAD.MOV.U32 R3, RZ, RZ, R15 ;  /* 0x000000ffff031224 */ /* 0x000fe400078e000f */
[----:B------:R-:W-:-:S02]  /*0d00*/  @P1 IMAD.MOV.U32 R12, RZ, RZ, R16 ;  /* 0x000000ffff0c1224 */ /* 0x000fc400078e0010 */
[----:B------:R-:W-:Y:S02]  /*0d10*/  @P0 IMAD.MOV.U32 R3, RZ, RZ, R16 ;  /* 0x000000ffff030224 */ /* 0x000fe400078e0010 */
[----:B------:R-:W-:Y:S01]  /*0d20*/  @P0 IMAD.MOV.U32 R12, RZ, RZ, R17 ;  /* 0x000000ffff0c0224 */ /* 0x000fe200078e0011 */
[----:B------:R-:W-:Y:S01]  /*0d30*/  @P3 MOV R3, R17 ;  /* 0x0000001100033202 */ /* 0x000fe20000000f00 */
[--C-:B------:R-:W-:Y:S02]  /*0d40*/  @P3 IMAD.MOV.U32 R12, RZ, RZ, R18.reuse ;  /* 0x000000ffff0c3224 */ /* 0x100fe400078e0012 */
[----:B------:R-:W-:Y:S02]  /*0d50*/  @P5 IMAD.MOV.U32 R3, RZ, RZ, R18 ;  /* 0x000000ffff035224 */ /* 0x000fe400078e0012 */
[--C-:B------:R-:W-:Y:S02]  /*0d60*/  @P5 IMAD.MOV.U32 R12, RZ, RZ, R23.reuse ;  /* 0x000000ffff0c5224 */ /* 0x100fe400078e0017 */
[----:B------:R-:W-:Y:S01]  /*0d70*/  @P4 IMAD.MOV.U32 R3, RZ, RZ, R23 ;  /* 0x000000ffff034224 */ /* 0x000fe200078e0017 */
[----:B------:R-:W-:Y:S06]  /*0d80*/  @!P6 BRA `(.L_x_113) ;  /* 0x00000000002ce947 */ /* 0x000fec0003800000 */
[----:B------:R-:W-:Y:S01]  /*0d90*/  @P2 IMAD.MOV.U32 R10, RZ, RZ, R7 ;  /* 0x000000ffff0a2224 */ /* 0x000fe200078e0007 */
[----:B------:R-:W-:Y:S01]  /*0da0*/  @P1 MOV R10, R14 ;  /* 0x0000000e000a1202 */ /* 0x000fe20000000f00 */
[----:B------:R-:W-:Y:S01]  /*0db0*/  @P0 IMAD.MOV.U32 R10, RZ, RZ, R15 ;  /* 0x000000ffff0a0224 */ /* 0x000fe200078e000f */
[----:B------:R-:W-:Y:S01]  /*0dc0*/  ISETP.EQ.AND P0, PT, R11, 0x8, PT ;  /* 0x000000080b00780c */ /* 0x000fe20003f02270 */
[----:B------:R-:W-:Y:S01]  /*0dd0*/  @P3 IMAD.MOV.U32 R10, RZ, RZ, R16 ;  /* 0x000000ffff0a3224 */ /* 0x000fe200078e0010 */
[----:B------:R-:W-:Y:S01]  /*0de0*/  LOP3.LUT R2, R2, 0x1f, RZ, 0xc0, !PT ;  /* 0x0000001f02027812 */ /* 0x000fe200078ec0ff */
[----:B------:R-:W-:Y:S02]  /*0df0*/  @P5 IMAD.MOV.U32 R10, RZ, RZ, R17 ;  /* 0x000000ffff0a5224 */ /* 0x000fe400078e0011 */
[----:B------:R-:W-:Y:S01]  /*0e00*/  @P4 IMAD.MOV.U32 R10, RZ, RZ, R18 ;  /* 0x000000ffff0a4224 */ /* 0x000fe200078e0012 */
[----:B------:R-:W-:-:S07]  /*0e10*/  SHF.L.W.U32.HI R12, R3, R2, R12 ;  /* 0x00000002030c7219 */ /* 0x000fce0000010e0c */
[----:B------:R-:W-:-:S05]  /*0e20*/  @P0 IMAD.MOV.U32 R10, RZ, RZ, R23 ;  /* 0x000000ffff0a0224 */ /* 0x000fca00078e0017 */
[----:B------:R-:W-:-:S07]  /*0e30*/  SHF.L.W.U32.HI R3, R10, R2, R3 ;  /* 0x000000020a037219 */ /* 0x000fce0000010e03 */
.L_x_113:
[----:B------:R-:W-:Y:S05]  /*0e40*/  BSYNC.RECONVERGENT B2 ;  /* 0x0000000000027941 */ /* 0x000fea0003800200 */
.L_x_112:
[C---:B------:R-:W-:Y:S01]  /*0e50*/  SHF.L.W.U32.HI R13, R3.reuse, 0x2, R12 ;  /* 0x00000002030d7819 */ /* 0x040fe20000010e0c */
[----:B------:R-:W-:Y:S01]  /*0e60*/  UMOV UR6, 0x54442d19 ;  /* 0x54442d1900067882 */ /* 0x000fe20000000000 */
[----:B------:R-:W-:Y:S01]  /*0e70*/  SHF.L.U32 R3, R3, 0x2, RZ ;  /* 0x0000000203037819 */ /* 0x000fe200000006ff */
        /* <DEDUP_REMOVED lines=15> */
.L_x_110:
[----:B------:R-:W-:Y:S05]  /*0f70*/  BSYNC.RECONVERGENT B1 ;  /* 0x0000000000017941 */ /* 0x000fea0003800200 */
.L_x_109:
[----:B------:R-:W-:Y:S01]  /*0f80*/  LOP3.LUT R10, R12, 0x1, RZ, 0xc0, !PT ;  /* 0x000000010c0a7812 */ /* 0x000fe200078ec0ff */
[----:B------:R-:W-:Y:S01]  /*0f90*/  FMUL R3, R2, R2 ;  /* 0x0000000202037220 */ /* 0x000fe20000400000 */
[----:B------:R-:W-:Y:S02]  /*0fa0*/  BSSY.RECONVERGENT B1, `(.L_x_114) ;  /* 0x000001b000017945 */ /* 0x000fe40003800200 */
[----:B------:R-:W-:Y:S01]  /*0fb0*/  ISETP.NE.U32.AND P0, PT, R10, 0x1, PT ;  /* 0x000000010a00780c */ /* 0x000fe20003f05070 */
[----:B------:R-:W-:Y:S02]  /*0fc0*/  VIADD R10, R12, 0x1 ;  /* 0x000000010c0a7836 */ /* 0x000fe40000000000 */
[----:B------:R-:W-:Y:S01]  /*0fd0*/  FMUL R12, R0, R9 ;  /* 0x00000009000c7220 */ /* 0x000fe20000400000 */
[----:B------:R-:W-:Y:S01]  /*0fe0*/  FFMA R21, R3, R21, -0.0013887860113754868507 ;  /* 0xbab607ed03157423 */ /* 0x000fe20000000015 */
[----:B------:R-:W-:Y:S02]  /*0ff0*/  FSEL R22, R20, 0.0083327032625675201416, P0 ;  /* 0x3c0885e414167808 */ /* 0x000fe40000000000 */
[----:B------:R-:W-:Y:S01]  /*1000*/  FADD R13, |R12|, -RZ ;  /* 0x800000ff0c0d7221 */ /* 0x000fe20000000200 */
[----:B------:R-:W-:-:S02]  /*1010*/  LOP3.LUT P1, RZ, R10, 0x2, RZ, 0xc0, !PT ;  /* 0x000000020aff7812 */ /* 0x000fc4000782c0ff */
[----:B------:R-:W-:Y:S01]  /*1020*/  FSEL R20, R21, -0.00019574658654164522886, P0 ;  /* 0xb94d415315147808 */ /* 0x000fe20000000000 */
[----:B------:R-:W-:Y:S01]  /*1030*/  VIADD R11, R13, 0xf3000000 ;  /* 0xf30000000d0b7836 */ /* 0x000fe20000000000 */
[----:B------:R-:W-:Y:S02]  /*1040*/  FSEL R10, -R19, -0.16666662693023681641, P0 ;  /* 0xbe2aaaa8130a7808 */ /* 0x000fe40000000100 */
[----:B------:R-:W-:Y:S01]  /*1050*/  FSEL R2, R2, 1, !P0 ;  /* 0x3f80000002027808 */ /* 0x000fe20004000000 */
[----:B------:R-:W-:Y:S01]  /*1060*/  FFMA R20, R3, R20, R22 ;  /* 0x0000001403147223 */ /* 0x000fe20000000016 */
[----:B------:R-:W-:Y:S01]  /*1070*/  ISETP.GT.U32.AND P0, PT, R11, 0x727fffff, PT ;  /* 0x727fffff0b00780c */ /* 0x000fe20003f04070 */
[----:B------:R0:W1:Y:S02]  /*1080*/  MUFU.RSQ R19, |R12| ;  /* 0x4000000c00137308 */ /* 0x0000640000001400 */
[C---:B------:R-:W-:Y:S01]  /*1090*/  FFMA R10, R3.reuse, R20, R10 ;  /* 0x00000014030a7223 */ /* 0x040fe2000000000a */
[----:B------:R-:W-:-:S04]  /*10a0*/  FFMA R3, R3, R2, RZ ;  /* 0x0000000203037223 */ /* 0x000fc800000000ff */
[----:B------:R-:W-:-:S04]  /*10b0*/  FFMA R11, R3, R10, R2 ;  /* 0x0000000a030b7223 */ /* 0x000fc80000000002 */
[----:B------:R-:W-:Y:S01]  /*10c0*/  @P1 FADD R11, RZ, -R11 ;  /* 0x8000000bff0b1221 */ /* 0x000fe20000000000 */
[----:B0-----:R-:W-:Y:S06]  /*10d0*/  @!P0 BRA `(.L_x_115) ;  /* 0x00000000000c8947 */ /* 0x001fec0003800000 */
[----:B------:R-:W-:-:S07]  /*10e0*/  MOV R22, 0x1100 ;  /* 0x0000110000167802 */ /* 0x000fce0000000f00 */
[----:B-1----:R-:W-:Y:S05]  /*10f0*/  CALL.REL.NOINC `($__internal_2_$__cuda_sm20_sqrt_rn_f32_slowpath) ;  /* 0x0000000000987944 */ /* 0x002fea0003c00000 */
[----:B------:R-:W-:Y:S05]  /*1100*/  BRA `(.L_x_116) ;  /* 0x0000000000107947 */ /* 0x000fea0003800000 */
.L_x_115:
[----:B-1----:R-:W-:Y:S01]  /*1110*/  FMUL.FTZ R3, |R12|, R19 ;  /* 0x000000130c037220 */ /* 0x002fe20000410200 */
[----:B------:R-:W-:-:S03]  /*1120*/  FMUL.FTZ R2, R19, 0.5 ;  /* 0x3f00000013027820 */ /* 0x000fc60000410000 */
[----:B------:R-:W-:-:S04]  /*1130*/  FFMA R10, -R3, R3, |R12| ;  /* 0x00000003030a7223 */ /* 0x000fc8000000050c */
[----:B------:R-:W-:-:S07]  /*1140*/  FFMA R10, R10, R2, R3 ;  /* 0x000000020a0a7223 */ /* 0x000fce0000000003 */
.L_x_116:
[----:B------:R-:W-:Y:S05]  /*1150*/  BSYNC.RECONVERGENT B1 ;  /* 0x0000000000017941 */ /* 0x000fea0003800200 */
.L_x_114:
[----:B------:R-:W0:Y:S01]  /*1160*/  MUFU.RCP R2, R9 ;  /* 0x0000000900027308 */ /* 0x000e220000001000 */
[----:B------:R-:W-:Y:S07]  /*1170*/  BSSY.RECONVERGENT B1, `(.L_x_117) ;  /* 0x000000f000017945 */ /* 0x000fee0003800200 */
[----:B------:R-:W1:Y:S01]  /*1180*/  FCHK P0, R0, R9 ;  /* 0x0000000900007302 */ /* 0x000e620000000000 */
[----:B0-----:R-:W-:-:S04]  /*1190*/  FFMA R3, -R9, R2, 1 ;  /* 0x3f80000009037423 */ /* 0x001fc80000000102 */
[----:B------:R-:W-:Y:S01]  /*11a0*/  FFMA R13, R2, R3, R2 ;  /* 0x00000003020d7223 */ /* 0x000fe20000000002 */
[C-C-:B------:R-:W-:Y:S01]  /*11b0*/  FADD R2, R0.reuse, -R9.reuse ;  /* 0x8000000900027221 */ /* 0x140fe20000000000 */
[C---:B------:R-:W-:Y:S02]  /*11c0*/  FADD R3, R0.reuse, R9 ;  /* 0x0000000900037221 */ /* 0x040fe40000000000 */
[----:B------:R-:W-:Y:S02]  /*11d0*/  FFMA R20, R0, R13, RZ ;  /* 0x0000000d00147223 */ /* 0x000fe400000000ff */
[----:B------:R-:W-:Y:S02]  /*11e0*/  FADD R3, R2, R3 ;  /* 0x0000000302037221 */ /* 0x000fe40000000000 */
[----:B------:R-:W-:Y:S02]  /*11f0*/  FFMA R2, -R9, R20, R0 ;  /* 0x0000001409027223 */ /* 0x000fe40000000100 */
[----:B------:R-:W-:-:S02]  /*1200*/  FADD R12, R12, R3 ;  /* 0x000000030c0c7221 */ /* 0x000fc40000000000 */
[----:B------:R-:W-:Y:S01]  /*1210*/  FFMA R13, R13, R2, R20 ;  /* 0x000000020d0d7223 */ /* 0x000fe20000000014 */
[----:B-1----:R-:W-:Y:S06]  /*1220*/  @!P0 BRA `(.L_x_118) ;  /* 0x00000000000c8947 */ /* 0x002fec0003800000 */
[----:B------:R-:W-:-:S07]  /*1230*/  MOV R2, 0x1250 ;  /* 0x0000125000027802 */ /* 0x000fce0000000f00 */
[----:B------:R-:W-:Y:S05]  /*1240*/  CALL.REL.NOINC `($__internal_3_$__cuda_sm3x_div_rn_noftz_f32_slowpath) ;  /* 0x0000000000a47944 */ /* 0x000fea0003c00000 */
[----:B------:R-:W-:-:S07]  /*1250*/  IMAD.MOV.U32 R13, RZ, RZ, R0 ;  /* 0x000000ffff0d7224 */ /* 0x000fce00078e0000 */
.L_x_118:
[----:B------:R-:W-:Y:S05]  /*1260*/  BSYNC.RECONVERGENT B1 ;  /* 0x0000000000017941 */ /* 0x000fea0003800200 */
.L_x_117:
[----:B------:R-:W0:Y:S01]  /*1270*/  LDC.64 R2, c[0x0][0x390] ;  /* 0x0000e400ff027b82 */ /* 0x000e220000000a00 */
[----:B------:R-:W-:Y:S01]  /*1280*/  FSETP.NEU.AND P0, PT, R9, RZ, PT ;  /* 0x000000ff0900720b */ /* 0x000fe20003f0d000 */
[----:B------:R-:W1:Y:S03]  /*1290*/  LDCU UR5, c[0x0][0x398] ;  /* 0x00007300ff0577ac */ /* 0x000e660008000800 */
[----:B------:R-:W-:-:S05]  /*12a0*/  FSEL R13, R13, RZ, P0 ;  /* 0x000000ff0d0d7208 */ /* 0x000fca0000000000 */
[----:B------:R-:W-:-:S04]  /*12b0*/  FADD R13, R12, R13 ;  /* 0x0000000d0c0d7221 */ /* 0x000fc80000000000 */
[----:B------:R-:W-:-:S04]  /*12c0*/  FFMA R13, R8, R11, R13 ;  /* 0x0000000b080d7223 */ /* 0x000fc8000000000d */
[----:B------:R-:W-:Y:S01]  /*12d0*/  FADD R13, R13, R10 ;  /* 0x0000000a0d0d7221 */ /* 0x000fe20000000000 */
[----:B0-----:R-:W-:Y:S01]  /*12e0*/  IMAD.WIDE R2, R6, 0x4, R2 ;  /* 0x0000000406027825 */ /* 0x001fe200078e0202 */
[----:B------:R-:W-:-:S04]  /*12f0*/  IADD3 R6, PT, PT, R5, R6, RZ ;  /* 0x0000000605067210 */ /* 0x000fc80007ffe0ff */
[----:B------:R0:W-:Y:S01]  /*1300*/  STG.E desc[UR8][R2.64], R13 ;  /* 0x0000000d02007986 */ /* 0x0001e2000c101908 */
[----:B-1----:R-:W-:-:S13]  /*1310*/  ISETP.GE.AND P0, PT, R6, UR5, PT ;  /* 0x0000000506007c0c */ /* 0x002fda000bf06270 */
[----:B0-----:R-:W-:Y:S05]  /*1320*/  @!P0 BRA `(.L_x_119) ;  /* 0xffffffec00808947 */ /* 0x001fea000383ffff */
.L_x_103:
[----:B-1----:R-:W-:Y:S05]  /*1330*/  BSYNC.RECONVERGENT B0 ;  /* 0x0000000000007941 */ /* 0x002fea0003800200 */
.L_x_102:
[----:B------:R-:W-:Y:S05]  /*1340*/  BRA.U UP2, `(.L_x_120) ;  /* 0xffffffed025c7547 */ /* 0x000fea000b83ffff */
[----:B------:R-:W-:Y:S05]  /*1350*/  EXIT ;  /* 0x000000000000794d */ /* 0x000fea0003800000 */
        .weak           $__internal_2_$__cuda_sm20_sqrt_rn_f32_slowpath
        .type           $__internal_2_$__cuda_sm20_sqrt_rn_f32_slowpath,@function
        .size           $__internal_2_$__cuda_sm20_sqrt_rn_f32_slowpath,($__internal_3_$__cuda_sm3x_div_rn_noftz_f32_slowpath - $__internal_2_$__cuda_sm20_sqrt_rn_f32_slowpath)
$__internal_2_$__cuda_sm20_sqrt_rn_f32_slowpath:
[----:B------:R-:W-:-:S13]  /*1360*/  LOP3.LUT P0, RZ, R13, 0x7fffffff, RZ, 0xc0, !PT ;  /* 0x7fffffff0dff7812 */ /* 0x000fda000780c0ff */
[----:B------:R-:W-:Y:S01]  /*1370*/  @!P0 IMAD.MOV.U32 R3, RZ, RZ, R13 ;  /* 0x000000ffff038224 */ /* 0x000fe200078e000d */
[----:B------:R-:W-:Y:S06]  /*1380*/  @!P0 BRA `(.L_x_121) ;  /* 0x0000000000448947 */ /* 0x000fec0003800000 */
[----:B------:R-:W-:Y:S01]  /*1390*/  FSETP.GEU.FTZ.AND P0, PT, R13, RZ, PT ;  /* 0x000000ff0d00720b */ /* 0x000fe20003f1e000 */
[----:B------:R-:W-:-:S12]  /*13a0*/  IMAD.MOV.U32 R2, RZ, RZ, R13 ;  /* 0x000000ffff027224 */ /* 0x000fd800078e000d */
[----:B------:R-:W-:Y:S01]  /*13b0*/  @!P0 IMAD.MOV.U32 R3, RZ, RZ, 0x7fffffff ;  /* 0x7fffffffff038424 */ /* 0x000fe200078e00ff */
[----:B------:R-:W-:Y:S06]  /*13c0*/  @!P0 BRA `(.L_x_121) ;  /* 0x0000000000348947 */ /* 0x000fec0003800000 */
[----:B------:R-:W-:-:S13]  /*13d0*/  FSETP.GTU.FTZ.AND P0, PT, |R2|, +INF , PT ;  /* 0x7f8000000200780b */ /* 0x000fda0003f1c200 */
[----:B------:R-:W-:Y:S01]  /*13e0*/  @P0 FADD.FTZ R3, R2, 1 ;  /* 0x3f80000002030421 */ /* 0x000fe20000010000 */
[----:B------:R-:W-:Y:S06]  /*13f0*/  @P0 BRA `(.L_x_121) ;  /* 0x0000000000280947 */ /* 0x000fec0003800000 */
[----:B------:R-:W-:-:S13]  /*1400*/  FSETP.NEU.FTZ.AND P0, PT, |R2|, +INF , PT ;  /* 0x7f8000000200780b */ /* 0x000fda0003f1d200 */
[----:B------:R-:W-:-:S04]  /*1410*/  @P0 FFMA R10, R2, 1.84467440737095516160e+19, RZ ;  /* 0x5f800000020a0823 */ /* 0x000fc800000000ff */
[----:B------:R-:W0:Y:S02]  /*1420*/  @P0 MUFU.RSQ R3, R10 ;  /* 0x0000000a00030308 */ /* 0x000e240000001400 */
[----:B0-----:R-:W-:Y:S01]  /*1430*/  @P0 FMUL.FTZ R13, R10, R3 ;  /* 0x000000030a0d0220 */ /* 0x001fe20000410000 */
[----:B------:R-:W-:Y:S01]  /*1440*/  @P0 FMUL.FTZ R21, R3, 0.5 ;  /* 0x3f00000003150820 */ /* 0x000fe20000410000 */
[----:B------:R-:W-:Y:S02]  /*1450*/  @!P0 IMAD.MOV.U32 R3, RZ, RZ, R2 ;  /* 0x000000ffff038224 */ /* 0x000fe400078e0002 */
[----:B------:R-:W-:-:S04]  /*1460*/  @P0 FADD.FTZ R19, -R13, -RZ ;  /* 0x800000ff0d130221 */ /* 0x000fc80000010100 */
[----:B------:R-:W-:-:S04]  /*1470*/  @P0 FFMA R20, R13, R19, R10 ;  /* 0x000000130d140223 */ /* 0x000fc8000000000a */
[----:B------:R-:W-:-:S04]  /*1480*/  @P0 FFMA R20, R20, R21, R13 ;  /* 0x0000001514140223 */ /* 0x000fc8000000000d */
[----:B------:R-:W-:-:S07]  /*1490*/  @P0 FMUL.FTZ R3, R20, 2.3283064365386962891e-10 ;  /* 0x2f80000014030820 */ /* 0x000fce0000410000 */
.L_x_121:
[----:B------:R-:W-:Y:S01]  /*14a0*/  IMAD.MOV.U32 R10, RZ, RZ, R3 ;  /* 0x000000ffff0a7224 */ /* 0x000fe200078e0003 */
[----:B------:R-:W-:Y:S01]  /*14b0*/  MOV R2, R22 ;  /* 0x0000001600027202 */ /* 0x000fe20000000f00 */
[----:B------:R-:W-:-:S04]  /*14c0*/  IMAD.MOV.U32 R3, RZ, RZ, 0x0 ;  /* 0x00000000ff037424 */ /* 0x000fc800078e00ff */
[----:B------:R-:W-:Y:S05]  /*14d0*/  RET.REL.NODEC R2 `(_Z26parallel_arithmetic_kernelPfS_S_ii) ;  /* 0xffffffe802c87950 */ /* 0x000fea0003c3ffff */
        .weak           $__internal_3_$__cuda_sm3x_div_rn_noftz_f32_slowpath
        .type           $__internal_3_$__cuda_sm3x_div_rn_noftz_f32_slowpath,@function
        .size           $__internal_3_$__cuda_sm3x_div_rn_noftz_f32_slowpath,(.L_x_137 - $__internal_3_$__cuda_sm3x_div_rn_noftz_f32_slowpath)
$__internal_3_$__cuda_sm3x_div_rn_noftz_f32_slowpath:
[--C-:B------:R-:W-:Y:S01]  /*14e0*/  SHF.R.U32.HI R13, RZ, 0x17, R9.reuse ;  /* 0x00000017ff0d7819 */ /* 0x100fe20000011609 */
[----:B------:R-:W-:Y:S01]  /*14f0*/  BSSY.RECONVERGENT B2, `(.L_x_122) ;  /* 0x0000065000027945 */ /* 0x000fe20003800200 */
[--C-:B------:R-:W-:Y:S01]  /*1500*/  SHF.R.U32.HI R3, RZ, 0x17, R0.reuse ;  /* 0x00000017ff037819 */ /* 0x100fe20000011600 */
[----:B------:R-:W-:Y:S01]  /*1510*/  IMAD.MOV.U32 R20, RZ, RZ, R0 ;  /* 0x000000ffff147224 */ /* 0x000fe200078e0000 */
[----:B------:R-:W-:Y:S01]  /*1520*/  LOP3.LUT R13, R13, 0xff, RZ, 0xc0, !PT ;  /* 0x000000ff0d0d7812 */ /* 0x000fe200078ec0ff */
[----:B------:R-:W-:Y:S01]  /*1530*/  IMAD.MOV.U32 R21, RZ, RZ, R9 ;  /* 0x000000ffff157224 */ /* 0x000fe200078e0009 */
[----:B------:R-:W-:-:S03]  /*1540*/  LOP3.LUT R22, R3, 0xff, RZ, 0xc0, !PT ;  /* 0x000000ff03167812 */ /* 0x000fc600078ec0ff */
[----:B------:R-:W-:Y:S02]  /*1550*/  VIADD R24, R13, 0xffffffff ;  /* 0xffffffff0d187836 */ /* 0x000fe40000000000 */
[----:B------:R-:W-:-:S03]  /*1560*/  VIADD R23, R22, 0xffffffff ;  /* 0xffffffff16177836 */ /* 0x000fc60000000000 */
[----:B------:R-:W-:-:S04]  /*1570*/  ISETP.GT.U32.AND P0, PT, R24, 0xfd, PT ;  /* 0x000000fd1800780c */ /* 0x000fc80003f04070 */
[----:B------:R-:W-:-:S13]  /*1580*/  ISETP.GT.U32.OR P0, PT, R23, 0xfd, P0 ;  /* 0x000000fd1700780c */ /* 0x000fda0000704470 */
[----:B------:R-:W-:Y:S01]  /*1590*/  @!P0 MOV R19, RZ ;  /* 0x000000ff00138202 */ /* 0x000fe20000000f00 */
[----:B------:R-:W-:Y:S06]  /*15a0*/  @!P0 BRA `(.L_x_123) ;  /* 0x0000000000608947 */ /* 0x000fec0003800000 */
[----:B------:R-:W-:Y:S01]  /*15b0*/  FSETP.GTU.FTZ.AND P1, PT, |R9|, +INF , PT ;  /* 0x7f8000000900780b */ /* 0x000fe20003f3c200 */
[----:B------:R-:W-:Y:S01]  /*15c0*/  IMAD.MOV.U32 R3, RZ, RZ, R9 ;  /* 0x000000ffff037224 */ /* 0x000fe200078e0009 */
        /* <DEDUP_REMOVED lines=17> */
[----:B------:R-:W-:Y:S02]  /*16e0*/  @P0 IMAD.MOV.U32 R19, RZ, RZ, RZ ;  /* 0x000000ffff130224 */ /* 0x000fe400078e00ff */
[----:B------:R-:W-:Y:S01]  /*16f0*/  @!P0 FFMA R20, R0, 1.84467440737095516160e+19, RZ ;  /* 0x5f80000000148823 */ /* 0x000fe200000000ff */
[----:B------:R-:W-:Y:S02]  /*1700*/  @!P0 IMAD.MOV.U32 R19, RZ, RZ, -0x40 ;  /* 0xffffffc0ff138424 */ /* 0x000fe400078e00ff */
[----:B------:R-:W-:Y:S02]  /*1710*/  @!P1 FFMA R21, R3, 1.84467440737095516160e+19, RZ ;  /* 0x5f80000003159823 */ /* 0x000fe400000000ff */
[----:B------:R-:W-:-:S07]  /*1720*/  @!P1 VIADD R19, R19, 0x40 ;  /* 0x0000004013139836 */ /* 0x000fce0000000000 */
.L_x_123:
[----:B------:R-:W-:Y:S01]  /*1730*/  LEA R0, R13, 0xc0800000, 0x17 ;  /* 0xc08000000d007811 */ /* 0x000fe200078eb8ff */
[----:B------:R-:W-:Y:S01]  /*1740*/  BSSY.RECONVERGENT B3, `(.L_x_128) ;  /* 0x0000036000037945 */ /* 0x000fe20003800200 */
[----:B------:R-:W-:-:S03]  /*1750*/  IADD3 R22, PT, PT, R22, -0x7f, RZ ;  /* 0xffffff8116167810 */ /* 0x000fc60007ffe0ff */
[----:B------:R-:W-:Y:S02]  /*1760*/  IMAD.IADD R23, R21, 0x1, -R0 ;  /* 0x0000000115177824 */ /* 0x000fe400078e0a00 */
[C---:B------:R-:W-:Y:S01]  /*1770*/  IMAD R0, R22.reuse, -0x800000, R20 ;  /* 0xff80000016007824 */ /* 0x040fe200078e0214 */
[----:B------:R-:W-:Y:S01]  /*1780*/  IADD3 R22, PT, PT, R22, 0x7f, -R13 ;  /* 0x0000007f16167810 */ /* 0x000fe20007ffe80d */
[----:B------:R-:W0:Y:S01]  /*1790*/  MUFU.RCP R3, R23 ;  /* 0x0000001700037308 */ /* 0x000e220000001000 */
[----:B------:R-:W-:-:S03]  /*17a0*/  FADD.FTZ R21, -R23, -RZ ;  /* 0x800000ff17157221 */ /* 0x000fc60000010100 */
[----:B------:R-:W-:Y:S02]  /*17b0*/  IMAD.IADD R22, R22, 0x1, R19 ;  /* 0x0000000116167824 */ /* 0x000fe400078e0213 */
        /* <DEDUP_REMOVED lines=8> */
[----:B------:R-:W-:-:S05]  /*1840*/  LOP3.LUT R13, R13, 0xff, RZ, 0xc0, !PT ;  /* 0x000000ff0d0d7812 */ /* 0x000fca00078ec0ff */
[----:B------:R-:W-:-:S04]  /*1850*/  IMAD.IADD R23, R13, 0x1, R22 ;  /* 0x000000010d177824 */ /* 0x000fc800078e0216 */
[----:B------:R-:W-:-:S05]  /*1860*/  VIADD R13, R23, 0xffffffff ;  /* 0xffffffff170d7836 */ /* 0x000fca0000000000 */
        /* <DEDUP_REMOVED lines=9> */
[-CC-:B------:R-:W-:Y:S01]  /*1900*/  FFMA.RZ R13, R3, R21.reuse, R20.reuse ;  /* 0x00000015030d7223 */ /* 0x180fe2000000c014 */
[C---:B------:R-:W-:Y:S01]  /*1910*/  VIADD R22, R23.reuse, 0x20 ;  /* 0x0000002017167836 */ /* 0x040fe20000000000 */
[C---:B------:R-:W-:Y:S02]  /*1920*/  ISETP.NE.AND P2, PT, R23.reuse, RZ, PT ;  /* 0x000000ff1700720c */ /* 0x040fe40003f45270 */
[----:B------:R-:W-:Y:S02]  /*1930*/  ISETP.NE.AND P1, PT, R23, RZ, PT ;  /* 0x000000ff1700720c */ /* 0x000fe40003f25270 */
[----:B------:R-:W-:Y:S01]  /*1940*/  LOP3.LUT R19, R13, 0x7fffff, RZ, 0xc0, !PT ;  /* 0x007fffff0d137812 */ /* 0x000fe200078ec0ff */
[CCC-:B------:R-:W-:Y:S01]  /*1950*/  FFMA.RP R13, R3.reuse, R21.reuse, R20.reuse ;  /* 0x00000015030d7223 */ /* 0x1c0fe20000008014 */
[----:B------:R-:W-:Y:S01]  /*1960*/  FFMA.RM R20, R3, R21, R20 ;  /* 0x0000001503147223 */ /* 0x000fe20000004014 */
[----:B------:R-:W-:Y:S02]  /*1970*/  IADD3 R3, PT, PT, -R23, RZ, RZ ;  /* 0x000000ff17037210 */ /* 0x000fe40007ffe1ff */
[----:B------:R-:W-:-:S02]  /*1980*/  LOP3.LUT R19, R19, 0x800000, RZ, 0xfc, !PT ;  /* 0x0080000013137812 */ /* 0x000fc400078efcff */
[----:B------:R-:W-:Y:S02]  /*1990*/  FSETP.NEU.FTZ.AND P0, PT, R13, R20, PT ;  /* 0x000000140d00720b */ /* 0x000fe40003f1d000 */
[----:B------:R-:W-:Y:S02]  /*19a0*/  SHF.L.U32 R22, R19, R22, RZ ;  /* 0x0000001613167219 */ /* 0x000fe400000006ff */
[----:B------:R-:W-:Y:S02]  /*19b0*/  SEL R20, R3, RZ, P2 ;  /* 0x000000ff03147207 */ /* 0x000fe40001000000 */
[----:B------:R-:W-:Y:S02]  /*19c0*/  ISETP.NE.AND P1, PT, R22, RZ, P1 ;  /* 0x000000ff1600720c */ /* 0x000fe40000f25270 */
[----:B------:R-:W-:Y:S02]  /*19d0*/  SHF.R.U32.HI R20, RZ, R20, R19 ;  /* 0x00000014ff147219 */ /* 0x000fe40000011613 */
[----:B------:R-:W-:-:S02]  /*19e0*/  PLOP3.LUT P0, PT, P0, P1, PT, 0xf8, 0x8f ;  /* 0x00000000008f781c */ /* 0x000fc40000703f70 */
[----:B------:R-:W-:Y:S02]  /*19f0*/  SHF.R.U32.HI R22, RZ, 0x1, R20 ;  /* 0x00000001ff167819 */ /* 0x000fe40000011614 */
[----:B------:R-:W-:-:S04]  /*1a00*/  SEL R3, RZ, 0x1, !P0 ;  /* 0x00000001ff037807 */ /* 0x000fc80004000000 */
[----:B------:R-:W-:-:S04]  /*1a10*/  LOP3.LUT R3, R3, 0x1, R22, 0xf8, !PT ;  /* 0x0000000103037812 */ /* 0x000fc800078ef816 */
[----:B------:R-:W-:-:S05]  /*1a20*/  LOP3.LUT R3, R3, R20, RZ, 0xc0, !PT ;  /* 0x0000001403037212 */ /* 0x000fca00078ec0ff */
[----:B------:R-:W-:-:S05]  /*1a30*/  IMAD.IADD R3, R22, 0x1, R3 ;  /* 0x0000000116037824 */ /* 0x000fca00078e0203 */
[----:B------:R-:W-:Y:S01]  /*1a40*/  LOP3.LUT R0, R3, R0, RZ, 0xfc, !PT ;  /* 0x0000000003007212 */ /* 0x000fe200078efcff */
[----:B------:R-:W-:Y:S06]  /*1a50*/  BRA `(.L_x_131) ;  /* 0x0000000000107947 */ /* 0x000fec0003800000 */
.L_x_130:
[----:B------:R-:W-:-:S04]  /*1a60*/  LOP3.LUT R0, R0, 0x80000000, RZ, 0xc0, !PT ;  /* 0x8000000000007812 */ /* 0x000fc800078ec0ff */
[----:B------:R-:W-:Y:S01]  /*1a70*/  LOP3.LUT R0, R0, 0x7f800000, RZ, 0xfc, !PT ;  /* 0x7f80000000007812 */ /* 0x000fe200078efcff */
[----:B------:R-:W-:Y:S06]  /*1a80*/  BRA `(.L_x_131) ;  /* 0x0000000000047947 */ /* 0x000fec0003800000 */
.L_x_129:
[----:B------:R-:W-:-:S07]  /*1a90*/  IMAD R0, R22, 0x800000, R0 ;  /* 0x0080000016007824 */ /* 0x000fce00078e0200 */
.L_x_131:
[----:B------:R-:W-:Y:S05]  /*1aa0*/  BSYNC.RECONVERGENT B3 ;  /* 0x0000000000037941 */ /* 0x000fea0003800200 */
.L_x_128:
[----:B------:R-:W-:Y:S05]  /*1ab0*/  BRA `(.L_x_132) ;  /* 0x0000000000207947 */ /* 0x000fea0003800000 */
.L_x_127:
[----:B------:R-:W-:-:S04]  /*1ac0*/  LOP3.LUT R0, R21, 0x80000000, R20, 0x48, !PT ;  /* 0x8000000015007812 */ /* 0x000fc800078e4814 */
[----:B------:R-:W-:Y:S01]  /*1ad0*/  LOP3.LUT R0, R0, 0x7f800000, RZ, 0xfc, !PT ;  /* 0x7f80000000007812 */ /* 0x000fe200078efcff */
[----:B------:R-:W-:Y:S06]  /*1ae0*/  BRA `(.L_x_132) ;  /* 0x0000000000147947 */ /* 0x000fec0003800000 */
.L_x_126:
[----:B------:R-:W-:Y:S01]  /*1af0*/  LOP3.LUT R0, R21, 0x80000000, R20, 0x48, !PT ;  /* 0x8000000015007812 */ /* 0x000fe200078e4814 */
[----:B------:R-:W-:Y:S06]  /*1b00*/  BRA `(.L_x_132) ;  /* 0x00000000000c7947 */ /* 0x000fec0003800000 */
.L_x_125:
[----:B------:R-:W0:Y:S01]  /*1b10*/  MUFU.RSQ R0, -QNAN ;  /* 0xffc0000000007908 */ /* 0x000e220000001400 */
[----:B------:R-:W-:Y:S05]  /*1b20*/  BRA `(.L_x_132) ;  /* 0x0000000000047947 */ /* 0x000fea0003800000 */
.L_x_124:
[----:B------:R-:W-:-:S07]  /*1b30*/  FADD.FTZ R0, R0, R3 ;  /* 0x0000000300007221 */ /* 0x000fce0000010000 */
.L_x_132:
[----:B------:R-:W-:Y:S05]  /*1b40*/  BSYNC.RECONVERGENT B2 ;  /* 0x0000000000027941 */ /* 0x000fea0003800200 */
.L_x_122:
[----:B------:R-:W-:-:S04]  /*1b50*/  IMAD.MOV.U32 R3, RZ, RZ, 0x0 ;  /* 0x00000000ff037424 */ /* 0x000fc800078e00ff */
[----:B0-----:R-:W-:Y:S05]  /*1b60*/  RET.REL.NODEC R2 `(_Z26parallel_arithmetic_kernelPfS_S_ii) ;  /* 0xffffffe402247950 */ /* 0x001fea0003c3ffff */
.L_x_133:
        /* <DEDUP_REMOVED lines=9> */
.L_x_137:


//--------------------- .nv.global.init           --------------------------
	.section	.nv.global.init,"aw",@progbits
	.align	4
.nv.global.init:
	.type		__cudart_i2opi_f,@object
	.size		__cudart_i2opi_f,(mrg32k3aM1SubSeq - __cudart_i2opi_f)
__cudart_i2opi_f:
        /*0000*/ 	.byte	0x41, 0x90, 0x43, 0x3c, 0x99, 0x95, 0x62, 0xdb, 0xc0, 0xdd, 0x34, 0xf5, 0xd1, 0x57, 0x27, 0xfc
        /*0010*/ 	.byte	0x29, 0x15, 0x44, 0x4e, 0x6e, 0x83, 0xf9, 0xa2
	.type		mrg32k3aM1SubSeq,@object
	.size		mrg32k3aM1SubSeq,(mrg32k3aM2SubSeq - mrg32k3aM1SubSeq)
mrg32k3aM1SubSeq:
        /*0018*/ 	.byte	0x0b, 0xcc, 0xee, 0x04, 0x73, 0x29, 0x8b, 0x6f, 0xf6, 0x53, 0x03, 0xf6, 0x23, 0xf6, 0xea, 0xda
        /* <DEDUP_REMOVED lines=125> */
	.type		mrg32k3aM2SubSeq,@object
	.size		mrg32k3aM2SubSeq,(mrg32k3aM1 - mrg32k3aM2SubSeq)
mrg32k3aM2SubSeq:
        /* <DEDUP_REMOVED lines=126> */
	.type		mrg32k3aM1,@object
	.size		mrg32k3aM1,(mrg32k3aM1Seq - mrg32k3aM1)
mrg32k3aM1:
        /* <DEDUP_REMOVED lines=144> */
	.type		mrg32k3aM1Seq,@object
	.size		mrg32k3aM1Seq,(mrg32k3aM2 - mrg32k3aM1Seq)
mrg32k3aM1Seq:
        /* <DEDUP_REMOVED lines=144> */
	.type		mrg32k3aM2,@object
	.size		mrg32k3aM2,(mrg32k3aM2Seq - mrg32k3aM2)
mrg32k3aM2:
        /* <DEDUP_REMOVED lines=144> */
	.type		mrg32k3aM2Seq,@object
	.size		mrg32k3aM2Seq,(precalc_xorwow_matrix - mrg32k3aM2Seq)
mrg32k3aM2Seq:
        /* <DEDUP_REMOVED lines=144> */
	.type		precalc_xorwow_matrix,@object
	.size		precalc_xorwow_matrix,(precalc_xorwow_offset_matrix - precalc_xorwow_matrix)
precalc_xorwow_matrix:
        /* <DEDUP_REMOVED lines=6400> */
	.type		precalc_xorwow_offset_matrix,@object
	.size		precalc_xorwow_offset_matrix,(.L_1 - precalc_xorwow_offset_matrix)
precalc_xorwow_offset_matrix:
        /* <DEDUP_REMOVED lines=6400> */
.L_1:


//--------------------- .nv.shared.reserved.0     --------------------------
	.section	.nv.shared.reserved.0,"aw",@nobits
	.weak		__nv_reservedSMEM_offset_0_alias
	.size		__nv_reservedSMEM_offset_0_alias, 0, 64
	.other		__nv_reservedSMEM_offset_0_alias,@"STO_CUDA_RESERVED_SHARED STV_DEFAULT"
__nv_reservedSMEM_offset_0_alias:
	.zero		0
	.zero		64


//--------------------- .nv.constant0._Z23memory_intensive_kernelPfS_ii --------------------------
	.section	.nv.constant0._Z23memory_intensive_kernelPfS_ii,"a",@progbits
	.sectionflags	@""
	.align	4
.nv.constant0._Z23memory_intensive_kernelPfS_ii:
	.zero		920


//--------------------- .nv.constant0._Z26parallel_vector_ops_kernelPfS_S_ii --------------------------
	.section	.nv.constant0._Z26parallel_vector_ops_kernelPfS_S_ii,"a",@progbits
	.sectionflags	@""
	.align	4
.nv.constant0._Z26parallel_vector_ops_kernelPfS_S_ii:
	.zero		928


//--------------------- .nv.constant0._Z26parallel_matrix_ops_kernelPfS_S_ii --------------------------
	.section	.nv.constant0._Z26parallel_matrix_ops_kernelPfS_S_ii,"a",@progbits
	.sectionflags	@""
	.align	4
.nv.constant0._Z26parallel_matrix_ops_kernelPfS_S_ii:
	.zero		928


//--------------------- .nv.constant0._Z26parallel_arithmetic_kernelPfS_S_ii --------------------------
	.section	.nv.constant0._Z26parallel_arithmetic_kernelPfS_S_ii,"a",@progbits
	.sectionflags	@""
	.align	4
.nv.constant0._Z26parallel_arithmetic_kernelPfS_S_ii:
	.zero		928


//--------------------- SYMBOLS --------------------------

	.type		.nv.reservedSmem.offset0,@object
	.size		.nv.reservedSmem.offset0,0x4
